//
// Generated by NVIDIA NVVM Compiler
//
// Compiler Build ID: CL-36424714
// Cuda compilation tools, release 13.0, V13.0.88
// Based on NVVM 20.0.0
//

.version 9.0
.target sm_100
.address_size 64

	// .globl	_Z23createRandomPermutationPiS_il
.extern .func  (.param .b64 func_retval0) malloc
(
	.param .b64 malloc_param_0
)
;
.extern .func free
(
	.param .b64 free_param_0
)
;
.global .align 4 .b8 precalc_xorwow_matrix[102400];
.global .align 4 .b8 precalc_xorwow_offset_matrix[102400];
.global .align 4 .b8 mrg32k3aM1[2304];
.global .align 4 .b8 mrg32k3aM2[2304];
.global .align 4 .b8 mrg32k3aM1SubSeq[2016];
.global .align 4 .b8 mrg32k3aM2SubSeq[2016];
.global .align 4 .b8 mrg32k3aM1Seq[2304];
.global .align 4 .b8 mrg32k3aM2Seq[2304];
.const .align 8 .b8 __cr_lgamma_table[72];
.global .align 1 .b8 _ZN34_INTERNAL_95e79f88_4_k_cu_b8c7efa44cuda3std3__45__cpo5beginE[1];
.global .align 1 .b8 _ZN34_INTERNAL_95e79f88_4_k_cu_b8c7efa44cuda3std3__45__cpo3endE[1];
.global .align 1 .b8 _ZN34_INTERNAL_95e79f88_4_k_cu_b8c7efa44cuda3std3__45__cpo6cbeginE[1];
.global .align 1 .b8 _ZN34_INTERNAL_95e79f88_4_k_cu_b8c7efa44cuda3std3__45__cpo4cendE[1];
.global .align 1 .b8 _ZN34_INTERNAL_95e79f88_4_k_cu_b8c7efa44cuda3std3__436_GLOBAL__N__95e79f88_4_k_cu_b8c7efa46ignoreE[1];
.global .align 1 .b8 _ZN34_INTERNAL_95e79f88_4_k_cu_b8c7efa44cuda3std3__419piecewise_constructE[1];
.global .align 1 .b8 _ZN34_INTERNAL_95e79f88_4_k_cu_b8c7efa44cuda3std3__48in_placeE[1];
.global .align 1 .b8 _ZN34_INTERNAL_95e79f88_4_k_cu_b8c7efa44cuda3std6ranges3__45__cpo4swapE[1];
.global .align 1 .b8 _ZN34_INTERNAL_95e79f88_4_k_cu_b8c7efa44cuda3std6ranges3__45__cpo9iter_moveE[1];

.visible .entry _Z23createRandomPermutationPiS_il(
	.param .u64 .ptr .align 1 _Z23createRandomPermutationPiS_il_param_0,
	.param .u64 .ptr .align 1 _Z23createRandomPermutationPiS_il_param_1,
	.param .u32 _Z23createRandomPermutationPiS_il_param_2,
	.param .u64 _Z23createRandomPermutationPiS_il_param_3
)
{
	.reg .pred 	%p<17>;
	.reg .b16 	%rs<2>;
	.reg .b32 	%r<169>;
	.reg .b64 	%rd<41>;
	.reg .b64 	%fd<36>;

	ld.param.u64 	%rd7, [_Z23createRandomPermutationPiS_il_param_0];
	ld.param.u64 	%rd9, [_Z23createRandomPermutationPiS_il_param_1];
	ld.param.u32 	%r16, [_Z23createRandomPermutationPiS_il_param_2];
	ld.param.u64 	%rd8, [_Z23createRandomPermutationPiS_il_param_3];
	cvta.to.global.u64 	%rd1, %rd9;
	mov.u32 	%r17, %tid.x;
	mov.u32 	%r18, %ctaid.x;
	mov.u32 	%r19, %ntid.x;
	mad.lo.s32 	%r1, %r18, %r19, %r17;
	mul.lo.s32 	%r2, %r16, %r1;
	mul.wide.s32 	%rd2, %r16, 4;
	{ // callseq 0, 0
	.param .b64 param0;
	st.param.b64 	[param0], %rd2;
	.param .b64 retval0;
	call.uni (retval0), 
	malloc, 
	(
	param0
	);
	ld.param.b64 	%rd10, [retval0];
	} // callseq 0
	setp.eq.s32 	%p1, %r16, 0;
	@%p1 bra 	$L__BB0_3;
	cvta.to.global.u64 	%rd4, %rd7;
	mov.b64 	%rd40, 0;
$L__BB0_2:
	add.s64 	%rd12, %rd4, %rd40;
	ld.global.u8 	%rs1, [%rd12];
	add.s64 	%rd13, %rd10, %rd40;
	st.u8 	[%rd13], %rs1;
	add.s64 	%rd40, %rd40, 1;
	setp.lt.u64 	%p2, %rd40, %rd2;
	@%p2 bra 	$L__BB0_2;
$L__BB0_3:
	cvt.u32.u64 	%r20, %rd8;
	add.s32 	%r21, %r1, %r20;
	mul.hi.u32 	%r22, %r21, 3;
	sub.s32 	%r23, %r21, %r22;
	shr.u32 	%r24, %r23, 1;
	add.s32 	%r25, %r24, %r22;
	shr.u32 	%r26, %r25, 30;
	mul.lo.s32 	%r27, %r26, 2147483647;
	sub.s32 	%r28, %r21, %r27;
	max.u32 	%r166, %r28, 1;
	setp.lt.s32 	%p3, %r16, 1;
	@%p3 bra 	$L__BB0_12;
	and.b32  	%r4, %r16, 3;
	setp.lt.u32 	%p4, %r16, 4;
	mov.b32 	%r167, 0;
	@%p4 bra 	$L__BB0_7;
	and.b32  	%r167, %r16, 2147483644;
	mov.b32 	%r163, 0;
$L__BB0_6:
	.pragma "nounroll";
	sub.s32 	%r31, %r16, %r163;
	cvt.rn.f64.s32 	%fd1, %r31;
	add.f64 	%fd2, %fd1, 0d3FF0000000000000;
	mul.hi.u32 	%r32, %r166, 110892733;
	sub.s32 	%r33, %r166, %r32;
	shr.u32 	%r34, %r33, 1;
	add.s32 	%r35, %r34, %r32;
	shr.u32 	%r36, %r35, 16;
	mul.lo.s32 	%r37, %r36, 127773;
	sub.s32 	%r38, %r166, %r37;
	mul.lo.s32 	%r39, %r38, 16807;
	mul.lo.s32 	%r40, %r36, 2836;
	setp.lt.u32 	%p5, %r39, %r40;
	xor.b32  	%r41, %r40, 2147483647;
	neg.s32 	%r42, %r40;
	selp.b32 	%r43, %r41, %r42, %p5;
	add.s32 	%r44, %r43, %r39;
	add.s32 	%r45, %r44, -1;
	cvt.rn.f64.u32 	%fd3, %r45;
	div.rn.f64 	%fd4, %fd3, 0d41DFFFFFFF800000;
	fma.rn.f64 	%fd5, %fd2, %fd4, 0d0000000000000000;
	cvt.rzi.s32.f64 	%r46, %fd5;
	mul.wide.s32 	%rd14, %r46, 4;
	add.s64 	%rd15, %rd10, %rd14;
	ld.u32 	%r47, [%rd15];
	add.s32 	%r48, %r163, %r2;
	mul.wide.s32 	%rd16, %r48, 4;
	add.s64 	%rd17, %rd1, %rd16;
	st.global.u32 	[%rd17], %r47;
	not.b32 	%r49, %r163;
	add.s32 	%r50, %r16, %r49;
	mul.wide.s32 	%rd18, %r50, 4;
	add.s64 	%rd19, %rd10, %rd18;
	ld.u32 	%r51, [%rd19];
	st.u32 	[%rd15], %r51;
	cvt.rn.f64.s32 	%fd6, %r50;
	add.f64 	%fd7, %fd6, 0d3FF0000000000000;
	mul.hi.u32 	%r52, %r44, 110892733;
	sub.s32 	%r53, %r44, %r52;
	shr.u32 	%r54, %r53, 1;
	add.s32 	%r55, %r54, %r52;
	shr.u32 	%r56, %r55, 16;
	mul.lo.s32 	%r57, %r56, 127773;
	sub.s32 	%r58, %r44, %r57;
	mul.lo.s32 	%r59, %r58, 16807;
	mul.lo.s32 	%r60, %r56, 2836;
	setp.lt.u32 	%p6, %r59, %r60;
	xor.b32  	%r61, %r60, 2147483647;
	neg.s32 	%r62, %r60;
	selp.b32 	%r63, %r61, %r62, %p6;
	add.s32 	%r64, %r63, %r59;
	add.s32 	%r65, %r64, -1;
	cvt.rn.f64.u32 	%fd8, %r65;
	div.rn.f64 	%fd9, %fd8, 0d41DFFFFFFF800000;
	fma.rn.f64 	%fd10, %fd7, %fd9, 0d0000000000000000;
	cvt.rzi.s32.f64 	%r66, %fd10;
	mul.wide.s32 	%rd20, %r66, 4;
	add.s64 	%rd21, %rd10, %rd20;
	ld.u32 	%r67, [%rd21];
	st.global.u32 	[%rd17+4], %r67;
	ld.u32 	%r68, [%rd19+-4];
	st.u32 	[%rd21], %r68;
	add.s32 	%r69, %r31, -2;
	cvt.rn.f64.s32 	%fd11, %r69;
	add.f64 	%fd12, %fd11, 0d3FF0000000000000;
	mul.hi.u32 	%r70, %r64, 110892733;
	sub.s32 	%r71, %r64, %r70;
	shr.u32 	%r72, %r71, 1;
	add.s32 	%r73, %r72, %r70;
	shr.u32 	%r74, %r73, 16;
	mul.lo.s32 	%r75, %r74, 127773;
	sub.s32 	%r76, %r64, %r75;
	mul.lo.s32 	%r77, %r76, 16807;
	mul.lo.s32 	%r78, %r74, 2836;
	setp.lt.u32 	%p7, %r77, %r78;
	xor.b32  	%r79, %r78, 2147483647;
	neg.s32 	%r80, %r78;
	selp.b32 	%r81, %r79, %r80, %p7;
	add.s32 	%r82, %r81, %r77;
	add.s32 	%r83, %r82, -1;
	cvt.rn.f64.u32 	%fd13, %r83;
	div.rn.f64 	%fd14, %fd13, 0d41DFFFFFFF800000;
	fma.rn.f64 	%fd15, %fd12, %fd14, 0d0000000000000000;
	cvt.rzi.s32.f64 	%r84, %fd15;
	mul.wide.s32 	%rd22, %r84, 4;
	add.s64 	%rd23, %rd10, %rd22;
	ld.u32 	%r85, [%rd23];
	st.global.u32 	[%rd17+8], %r85;
	ld.u32 	%r86, [%rd19+-8];
	st.u32 	[%rd23], %r86;
	add.s32 	%r87, %r31, -3;
	cvt.rn.f64.s32 	%fd16, %r87;
	add.f64 	%fd17, %fd16, 0d3FF0000000000000;
	mul.hi.u32 	%r88, %r82, 110892733;
	sub.s32 	%r89, %r82, %r88;
	shr.u32 	%r90, %r89, 1;
	add.s32 	%r91, %r90, %r88;
	shr.u32 	%r92, %r91, 16;
	mul.lo.s32 	%r93, %r92, 127773;
	sub.s32 	%r94, %r82, %r93;
	mul.lo.s32 	%r95, %r94, 16807;
	mul.lo.s32 	%r96, %r92, 2836;
	setp.lt.u32 	%p8, %r95, %r96;
	xor.b32  	%r97, %r96, 2147483647;
	neg.s32 	%r98, %r96;
	selp.b32 	%r99, %r97, %r98, %p8;
	add.s32 	%r166, %r99, %r95;
	add.s32 	%r100, %r166, -1;
	cvt.rn.f64.u32 	%fd18, %r100;
	div.rn.f64 	%fd19, %fd18, 0d41DFFFFFFF800000;
	fma.rn.f64 	%fd20, %fd17, %fd19, 0d0000000000000000;
	cvt.rzi.s32.f64 	%r101, %fd20;
	mul.wide.s32 	%rd24, %r101, 4;
	add.s64 	%rd25, %rd10, %rd24;
	ld.u32 	%r102, [%rd25];
	st.global.u32 	[%rd17+12], %r102;
	ld.u32 	%r103, [%rd19+-12];
	st.u32 	[%rd25], %r103;
	add.s32 	%r163, %r163, 4;
	setp.ne.s32 	%p9, %r163, %r167;
	@%p9 bra 	$L__BB0_6;
$L__BB0_7:
	setp.eq.s32 	%p10, %r4, 0;
	@%p10 bra 	$L__BB0_12;
	setp.eq.s32 	%p11, %r4, 1;
	@%p11 bra 	$L__BB0_10;
	sub.s32 	%r104, %r16, %r167;
	cvt.rn.f64.s32 	%fd21, %r104;
	add.f64 	%fd22, %fd21, 0d3FF0000000000000;
	mul.hi.u32 	%r105, %r166, 110892733;
	sub.s32 	%r106, %r166, %r105;
	shr.u32 	%r107, %r106, 1;
	add.s32 	%r108, %r107, %r105;
	shr.u32 	%r109, %r108, 16;
	mul.lo.s32 	%r110, %r109, 127773;
	sub.s32 	%r111, %r166, %r110;
	mul.lo.s32 	%r112, %r111, 16807;
	mul.lo.s32 	%r113, %r109, 2836;
	setp.lt.u32 	%p12, %r112, %r113;
	xor.b32  	%r114, %r113, 2147483647;
	neg.s32 	%r115, %r113;
	selp.b32 	%r116, %r114, %r115, %p12;
	add.s32 	%r117, %r116, %r112;
	add.s32 	%r118, %r117, -1;
	cvt.rn.f64.u32 	%fd23, %r118;
	div.rn.f64 	%fd24, %fd23, 0d41DFFFFFFF800000;
	fma.rn.f64 	%fd25, %fd22, %fd24, 0d0000000000000000;
	cvt.rzi.s32.f64 	%r119, %fd25;
	mul.wide.s32 	%rd26, %r119, 4;
	add.s64 	%rd27, %rd10, %rd26;
	ld.u32 	%r120, [%rd27];
	add.s32 	%r121, %r167, %r2;
	mul.wide.s32 	%rd28, %r121, 4;
	add.s64 	%rd29, %rd1, %rd28;
	st.global.u32 	[%rd29], %r120;
	not.b32 	%r122, %r167;
	add.s32 	%r123, %r16, %r122;
	mul.wide.s32 	%rd30, %r123, 4;
	add.s64 	%rd31, %rd10, %rd30;
	ld.u32 	%r124, [%rd31];
	st.u32 	[%rd27], %r124;
	cvt.rn.f64.s32 	%fd26, %r123;
	add.f64 	%fd27, %fd26, 0d3FF0000000000000;
	mul.hi.u32 	%r125, %r117, 110892733;
	sub.s32 	%r126, %r117, %r125;
	shr.u32 	%r127, %r126, 1;
	add.s32 	%r128, %r127, %r125;
	shr.u32 	%r129, %r128, 16;
	mul.lo.s32 	%r130, %r129, 127773;
	sub.s32 	%r131, %r117, %r130;
	mul.lo.s32 	%r132, %r131, 16807;
	mul.lo.s32 	%r133, %r129, 2836;
	setp.lt.u32 	%p13, %r132, %r133;
	xor.b32  	%r134, %r133, 2147483647;
	neg.s32 	%r135, %r133;
	selp.b32 	%r136, %r134, %r135, %p13;
	add.s32 	%r166, %r136, %r132;
	add.s32 	%r137, %r166, -1;
	cvt.rn.f64.u32 	%fd28, %r137;
	div.rn.f64 	%fd29, %fd28, 0d41DFFFFFFF800000;
	fma.rn.f64 	%fd30, %fd27, %fd29, 0d0000000000000000;
	cvt.rzi.s32.f64 	%r138, %fd30;
	mul.wide.s32 	%rd32, %r138, 4;
	add.s64 	%rd33, %rd10, %rd32;
	ld.u32 	%r139, [%rd33];
	st.global.u32 	[%rd29+4], %r139;
	ld.u32 	%r140, [%rd31+-4];
	st.u32 	[%rd33], %r140;
	add.s32 	%r167, %r167, 2;
$L__BB0_10:
	and.b32  	%r141, %r16, 1;
	setp.eq.b32 	%p14, %r141, 1;
	not.pred 	%p15, %p14;
	@%p15 bra 	$L__BB0_12;
	sub.s32 	%r142, %r16, %r167;
	cvt.rn.f64.s32 	%fd31, %r142;
	add.f64 	%fd32, %fd31, 0d3FF0000000000000;
	mul.hi.u32 	%r143, %r166, 110892733;
	sub.s32 	%r144, %r166, %r143;
	shr.u32 	%r145, %r144, 1;
	add.s32 	%r146, %r145, %r143;
	shr.u32 	%r147, %r146, 16;
	mul.lo.s32 	%r148, %r147, 127773;
	sub.s32 	%r149, %r166, %r148;
	mul.lo.s32 	%r150, %r149, 16807;
	mul.lo.s32 	%r151, %r147, 2836;
	setp.lt.u32 	%p16, %r150, %r151;
	xor.b32  	%r152, %r151, 2147483647;
	neg.s32 	%r153, %r151;
	selp.b32 	%r154, %r152, %r153, %p16;
	add.s32 	%r155, %r154, %r150;
	add.s32 	%r156, %r155, -1;
	cvt.rn.f64.u32 	%fd33, %r156;
	div.rn.f64 	%fd34, %fd33, 0d41DFFFFFFF800000;
	fma.rn.f64 	%fd35, %fd32, %fd34, 0d0000000000000000;
	cvt.rzi.s32.f64 	%r157, %fd35;
	mul.wide.s32 	%rd34, %r157, 4;
	add.s64 	%rd35, %rd10, %rd34;
	ld.u32 	%r158, [%rd35];
	add.s32 	%r159, %r167, %r2;
	mul.wide.s32 	%rd36, %r159, 4;
	add.s64 	%rd37, %rd1, %rd36;
	st.global.u32 	[%rd37], %r158;
	not.b32 	%r160, %r167;
	add.s32 	%r161, %r16, %r160;
	mul.wide.s32 	%rd38, %r161, 4;
	add.s64 	%rd39, %rd10, %rd38;
	ld.u32 	%r162, [%rd39];
	st.u32 	[%rd35], %r162;
$L__BB0_12:
	{ // callseq 1, 0
	.param .b64 param0;
	st.param.b64 	[param0], %rd10;
	call.uni 
	free, 
	(
	param0
	);
	} // callseq 1
	ret;

}


// ===== COMPILED SASS (sm_100) =====

	.target	sm_100

	.elftype	@"ET_EXEC"


//--------------------- .note.nv.tkinfo           --------------------------
	.section	.note.nv.tkinfo,"",@"SHT_NOTE"
	.sectionflags	@"SHF_NOTE_NV_TKINFO"
	.tkinfo
        /*0018*/ 	.word	0x00000002
        /*0030*/ 	.string	""
        /*0030*/ 	.string	"ptxas"
        /*0030*/ 	.string	"Cuda compilation tools, release 13.0, V13.0.88"
        /*0030*/ 	.string	"Build cuda_13.0.r13.0/compiler.36424714_0"
        /*0030*/ 	.string	"-arch sm_100 -m 64 "



//--------------------- .note.nv.cuinfo           --------------------------
	.section	.note.nv.cuinfo,"",@"SHT_NOTE"
	.sectionflags	@"SHF_NOTE_NV_CUINFO"
        /*0018*/ 	.short	0x0002
        /*001a*/ 	.short	0x0064
        /*001c*/ 	.short	0x0082
	.zero		2


//--------------------- .nv.info                  --------------------------
	.section	.nv.info,"",@"SHT_CUDA_INFO"
	.align	4


	//----- nvinfo : EIATTR_REGCOUNT
	.align		4
        /*0000*/ 	.byte	0x04, 0x2f
        /*0002*/ 	.short	(.L_19 - .L_18)
	.align		4
.L_18:
        /*0004*/ 	.word	index@(_Z23createRandomPermutationPiS_il)
        /*0008*/ 	.word	0x00000026


	//----- nvinfo : EIATTR_FRAME_SIZE
	.align		4
.L_19:
        /*000c*/ 	.byte	0x04, 0x11
        /*000e*/ 	.short	(.L_21 - .L_20)
	.align		4
.L_20:
        /*0010*/ 	.word	index@($__internal_0_$__cuda_sm20_div_rn_f64_full)
        /*0014*/ 	.word	0x00000000


	//----- nvinfo : EIATTR_FRAME_SIZE
	.align		4
.L_21:
        /*0018*/ 	.byte	0x04, 0x11
        /*001a*/ 	.short	(.L_23 - .L_22)
	.align		4
.L_22:
        /*001c*/ 	.word	index@(_Z23createRandomPermutationPiS_il)
        /*0020*/ 	.word	0x00000000


	//----- nvinfo : EIATTR_MIN_STACK_SIZE
	.align		4
.L_23:
        /*0024*/ 	.byte	0x04, 0x12
        /*0026*/ 	.short	(.L_25 - .L_24)
	.align		4
.L_24:
        /*0028*/ 	.word	index@(_Z23createRandomPermutationPiS_il)
        /*002c*/ 	.word	0x00000000
.L_25:


//--------------------- .nv.compat                --------------------------
	.section	.nv.compat,"",@"SHT_CUDA_COMPAT_INFO"
	.align	4
        /*0000*/ 	.byte	0x02, 0x09, 0x00, 0x00, 0x02, 0x02, 0x01, 0x00, 0x02, 0x05, 0x05, 0x00, 0x03, 0x07, 0x01, 0x01
        /*0010*/ 	.byte	0x02, 0x03, 0x00, 0x00, 0x02, 0x06, 0x01, 0x00, 0x04, 0x0b, 0x08, 0x00, 0x01, 0x00, 0x00, 0x00
        /*0020*/ 	.byte	0x00, 0x00, 0x00, 0x00


//--------------------- .nv.info._Z23createRandomPermutationPiS_il --------------------------
	.section	.nv.info._Z23createRandomPermutationPiS_il,"",@"SHT_CUDA_INFO"
	.sectionflags	@""
	.align	4


	//----- nvinfo : EIATTR_CUDA_API_VERSION
	.align		4
        /*0000*/ 	.byte	0x04, 0x37
        /*0002*/ 	.short	(.L_27 - .L_26)
.L_26:
        /*0004*/ 	.word	0x00000082


	//----- nvinfo : EIATTR_KPARAM_INFO
	.align		4
.L_27:
        /*0008*/ 	.byte	0x04, 0x17
        /*000a*/ 	.short	(.L_29 - .L_28)
.L_28:
        /*000c*/ 	.word	0x00000000
        /*0010*/ 	.short	0x0003
        /*0012*/ 	.short	0x0018
        /*0014*/ 	.byte	0x00, 0xf0, 0x21, 0x00


	//----- nvinfo : EIATTR_KPARAM_INFO
	.align		4
.L_29:
        /*0018*/ 	.byte	0x04, 0x17
        /*001a*/ 	.short	(.L_31 - .L_30)
.L_30:
        /*001c*/ 	.word	0x00000000
        /*0020*/ 	.short	0x0002
        /*0022*/ 	.short	0x0010
        /*0024*/ 	.byte	0x00, 0xf0, 0x11, 0x00


	//----- nvinfo : EIATTR_KPARAM_INFO
	.align		4
.L_31:
        /*0028*/ 	.byte	0x04, 0x17
        /*002a*/ 	.short	(.L_33 - .L_32)
.L_32:
        /*002c*/ 	.word	0x00000000
        /*0030*/ 	.short	0x0001
        /*0032*/ 	.short	0x0008
        /*0034*/ 	.byte	0x00, 0xf5, 0x21, 0x00


	//----- nvinfo : EIATTR_KPARAM_INFO
	.align		4
.L_33:
        /*0038*/ 	.byte	0x04, 0x17
        /*003a*/ 	.short	(.L_35 - .L_34)
.L_34:
        /*003c*/ 	.word	0x00000000
        /*0040*/ 	.short	0x0000
        /*0042*/ 	.short	0x0000
        /*0044*/ 	.byte	0x00, 0xf5, 0x21, 0x00


	//----- nvinfo : EIATTR_SPARSE_MMA_MASK
	.align		4
.L_35:
        /*0048*/ 	.byte	0x03, 0x50
        /*004a*/ 	.short	0x0000


	//----- nvinfo : EIATTR_MAXREG_COUNT
	.align		4
        /*004c*/ 	.byte	0x03, 0x1b
        /*004e*/ 	.short	0x00ff


	//----- nvinfo : EIATTR_EXTERNS
	.align		4
        /*0050*/ 	.byte	0x04, 0x0f
        /*0052*/ 	.short	(.L_37 - .L_36)


	//   ....[0]....
	.align		4
.L_36:
        /*0054*/ 	.word	index@(malloc)


	//   ....[1]....
	.align		4
        /*0058*/ 	.word	index@(free)


	//----- nvinfo : EIATTR_MERCURY_ISA_VERSION
	.align		4
.L_37:
        /*005c*/ 	.byte	0x03, 0x5f
        /*005e*/ 	.short	0x0101


	//----- nvinfo : EIATTR_VRC_CTA_INIT_COUNT
	.align		4
        /*0060*/ 	.byte	0x02, 0x4a
	.zero		1
	.zero		1


	//----- nvinfo : EIATTR_SYSCALL_OFFSETS
	.align		4
        /*0064*/ 	.byte	0x04, 0x46
        /*0066*/ 	.short	(.L_39 - .L_38)


	//   ....[0]....
.L_38:
        /*0068*/ 	.word	0x00000120


	//   ....[1]....
        /*006c*/ 	.word	0x000019d0


	//----- nvinfo : EIATTR_EXIT_INSTR_OFFSETS
	.align		4
.L_39:
        /*0070*/ 	.byte	0x04, 0x1c
        /*0072*/ 	.short	(.L_41 - .L_40)


	//   ....[0]....
.L_40:
        /*0074*/ 	.word	0x000019e0


	//----- nvinfo : EIATTR_CRS_STACK_SIZE
	.align		4
.L_41:
        /*0078*/ 	.byte	0x04, 0x1e
        /*007a*/ 	.short	(.L_43 - .L_42)
.L_42:
        /*007c*/ 	.word	0x00000000


	//----- nvinfo : EIATTR_CBANK_PARAM_SIZE
	.align		4
.L_43:
        /*0080*/ 	.byte	0x03, 0x19
        /*0082*/ 	.short	0x0020


	//----- nvinfo : EIATTR_PARAM_CBANK
	.align		4
        /*0084*/ 	.byte	0x04, 0x0a
        /*0086*/ 	.short	(.L_45 - .L_44)
	.align		4
.L_44:
        /*0088*/ 	.word	index@(.nv.constant0._Z23createRandomPermutationPiS_il)
        /*008c*/ 	.short	0x0380
        /*008e*/ 	.short	0x0020


	//----- nvinfo : EIATTR_SW_WAR
	.align		4
.L_45:
        /*0090*/ 	.byte	0x04, 0x36
        /*0092*/ 	.short	(.L_47 - .L_46)
.L_46:
        /*0094*/ 	.word	0x00000008
.L_47:


//--------------------- .nv.callgraph             --------------------------
	.section	.nv.callgraph,"",@"SHT_CUDA_CALLGRAPH"
	.align	4
	.sectionentsize	8
	.align		4
        /*0000*/ 	.word	0x00000000
	.align		4
        /*0004*/ 	.word	0xffffffff
	.align		4
        /*0008*/ 	.word	index@(_Z23createRandomPermutationPiS_il)
	.align		4
        /*000c*/ 	.word	index@(free)
	.align		4
        /*0010*/ 	.word	index@(_Z23createRandomPermutationPiS_il)
	.align		4
        /*0014*/ 	.word	index@(malloc)
	.align		4
        /*0018*/ 	.word	0x00000000
	.align		4
        /*001c*/ 	.word	0xfffffffe
	.align		4
        /*0020*/ 	.word	0x00000000
	.align		4
        /*0024*/ 	.word	0xfffffffd
	.align		4
        /*0028*/ 	.word	0x00000000
	.align		4
        /*002c*/ 	.word	0xfffffffc


//--------------------- .nv.constant4             --------------------------
	.section	.nv.constant4,"a",@progbits
	.align	8
	.align		8
.nv.constant4:
        /*0000*/ 	.dword	malloc
	.align		8
        /*0008*/ 	.dword	free
	.align		8
        /*0010*/ 	.dword	precalc_xorwow_matrix
	.align		8
        /*0018*/ 	.dword	precalc_xorwow_offset_matrix
	.align		8
        /*0020*/ 	.dword	mrg32k3aM1
	.align		8
        /*0028*/ 	.dword	mrg32k3aM2
	.align		8
        /*0030*/ 	.dword	mrg32k3aM1SubSeq
	.align		8
        /*0038*/ 	.dword	mrg32k3aM2SubSeq
	.align		8
        /*0040*/ 	.dword	mrg32k3aM1Seq
	.align		8
        /*0048*/ 	.dword	mrg32k3aM2Seq
	.align		8
        /*0050*/ 	.dword	_ZN34_INTERNAL_95e79f88_4_k_cu_b8c7efa44cuda3std3__45__cpo5beginE
	.align		8
        /*0058*/ 	.dword	_ZN34_INTERNAL_95e79f88_4_k_cu_b8c7efa44cuda3std3__45__cpo3endE
	.align		8
        /*0060*/ 	.dword	_ZN34_INTERNAL_95e79f88_4_k_cu_b8c7efa44cuda3std3__45__cpo6cbeginE
	.align		8
        /*0068*/ 	.dword	_ZN34_INTERNAL_95e79f88_4_k_cu_b8c7efa44cuda3std3__45__cpo4cendE
	.align		8
        /*0070*/ 	.dword	_ZN34_INTERNAL_95e79f88_4_k_cu_b8c7efa44cuda3std3__436_GLOBAL__N__95e79f88_4_k_cu_b8c7efa46ignoreE
	.align		8
        /*0078*/ 	.dword	_ZN34_INTERNAL_95e79f88_4_k_cu_b8c7efa44cuda3std3__419piecewise_constructE
	.align		8
        /*0080*/ 	.dword	_ZN34_INTERNAL_95e79f88_4_k_cu_b8c7efa44cuda3std3__48in_placeE
	.align		8
        /*0088*/ 	.dword	_ZN34_INTERNAL_95e79f88_4_k_cu_b8c7efa44cuda3std6ranges3__45__cpo4swapE
	.align		8
        /*0090*/ 	.dword	_ZN34_INTERNAL_95e79f88_4_k_cu_b8c7efa44cuda3std6ranges3__45__cpo9iter_moveE


//--------------------- .nv.constant3             --------------------------
	.section	.nv.constant3,"a",@progbits
	.align	8
.nv.constant3:
	.type		__cr_lgamma_table,@object
	.size		__cr_lgamma_table,(.L_8 - __cr_lgamma_table)
__cr_lgamma_table:
        /*0000*/ 	.byte	0x00, 0x00, 0x00, 0x00, 0x00, 0x00, 0x00, 0x00, 0x00, 0x00, 0x00, 0x00, 0x00, 0x00, 0x00, 0x00
        /*0010*/ 	.byte	0xef, 0x39, 0xfa, 0xfe, 0x42, 0x2e, 0xe6, 0x3f, 0x02, 0x20, 0x2a, 0xfa, 0x0b, 0xab, 0xfc, 0x3f
        /*0020*/ 	.byte	0xf9, 0x2c, 0x92, 0x7c, 0xa7, 0x6c, 0x09, 0x40, 0xc9, 0x79, 0x44, 0x3c, 0x64, 0x26, 0x13, 0x40
        /*0030*/ 	.byte	0xca, 0x01, 0xcf, 0x3a, 0x27, 0x51, 0x1a, 0x40, 0x30, 0xcc, 0x2d, 0xf3, 0xe1, 0x0c, 0x21, 0x40
        /*0040*/ 	.byte	0x0d, 0xb7, 0xfc, 0x82, 0x8e, 0x35, 0x25, 0x40
.L_8:


//--------------------- .text._Z23createRandomPermutationPiS_il --------------------------
	.section	.text._Z23createRandomPermutationPiS_il,"ax",@progbits
	.align	128
        .global         _Z23createRandomPermutationPiS_il
        .type           _Z23createRandomPermutationPiS_il,@function
        .size           _Z23createRandomPermutationPiS_il,(.L_x_28 - _Z23createRandomPermutationPiS_il)
        .other          _Z23createRandomPermutationPiS_il,@"STO_CUDA_ENTRY STV_DEFAULT"
_Z23createRandomPermutationPiS_il:
.text._Z23createRandomPermutationPiS_il:
[----:B------:R-:W0:Y:S01]  /*0000*/  LDC R1, c[0x0][0x37c] ;  /* 0x0000df00ff017b82 */ /* 0x000e220000000800 */
[----:B------:R-:W1:Y:S01]  /*0010*/  S2R R16, SR_TID.X ;  /* 0x0000000000107919 */ /* 0x000e620000002100 */
[----:B------:R-:W2:Y:S06]  /*0020*/  LDCU UR38, c[0x0][0x390] ;  /* 0x00007200ff2677ac */ /* 0x000eac0008000800 */
[----:B------:R-:W1:Y:S01]  /*0030*/  S2UR UR4, SR_CTAID.X ;  /* 0x00000000000479c3 */ /* 0x000e620000002500 */
[----:B------:R-:W-:Y:S01]  /*0040*/  MOV R0, 0x0 ;  /* 0x0000000000007802 */ /* 0x000fe20000000f00 */
[----:B------:R-:W3:Y:S01]  /*0050*/  LDCU.64 UR36, c[0x0][0x358] ;  /* 0x00006b00ff2477ac */ /* 0x000ee20008000a00 */
[----:B------:R-:W4:Y:S05]  /*0060*/  LDCU UR42, c[0x0][0x390] ;  /* 0x00007200ff2a77ac */ /* 0x000f2a0008000800 */
[----:B------:R-:W1:Y:S01]  /*0070*/  LDC R9, c[0x0][0x360] ;  /* 0x0000d800ff097b82 */ /* 0x000e620000000800 */
[----:B------:R-:W0:Y:S07]  /*0080*/  LDCU.64 UR40, c[0x0][0x380] ;  /* 0x00007000ff2877ac */ /* 0x000e2e0008000a00 */
[----:B------:R0:W0:Y:S01]  /*0090*/  LDC.64 R2, c[0x4][R0] ;  /* 0x0100000000027b82 */ /* 0x0000220000000a00 */
[----:B--2---:R-:W-:-:S06]  /*00a0*/  UIMAD.WIDE UR38, UR38, 0x4, URZ ;  /* 0x00000004262678a5 */ /* 0x004fcc000f8e02ff */
[----:B------:R-:W-:Y:S02]  /*00b0*/  IMAD.U32 R7, RZ, RZ, UR39 ;  /* 0x00000027ff077e24 */ /* 0x000fe4000f8e00ff */
[----:B------:R-:W-:Y:S02]  /*00c0*/  IMAD.U32 R5, RZ, RZ, UR39 ;  /* 0x00000027ff057e24 */ /* 0x000fe4000f8e00ff */
[----:B------:R-:W-:Y:S01]  /*00d0*/  IMAD.U32 R4, RZ, RZ, UR38 ;  /* 0x00000026ff047e24 */ /* 0x000fe2000f8e00ff */
[----:B------:R-:W-:Y:S01]  /*00e0*/  MOV R5, R7 ;  /* 0x0000000700057202 */ /* 0x000fe20000000f00 */
[----:B------:R-:W-:Y:S02]  /*00f0*/  IMAD.U32 R6, RZ, RZ, UR38 ;  /* 0x00000026ff067e24 */ /* 0x000fe4000f8e00ff */
[----:B-1-34-:R-:W-:-:S07]  /*0100*/  IMAD R16, R9, UR4, R16 ;  /* 0x0000000409107c24 */ /* 0x01afce000f8e0210 */
[----:B------:R-:W-:-:S07]  /*0110*/  LEPC R20, `(.L_x_0) ;  /* 0x000000001014794e */ /* 0x000fce0000000000 */
[----:B0-----:R-:W-:Y:S05]  /*0120*/  CALL.ABS.NOINC R2 ;  /* 0x0000000002007343 */ /* 0x001fea0003c00000 */
.L_x_0:
[----:B------:R-:W0:Y:S02]  /*0130*/  LDC R8, c[0x0][0x390] ;  /* 0x0000e400ff087b82 */ /* 0x000e240000000800 */
[----:B0-----:R-:W-:-:S13]  /*0140*/  ISETP.NE.AND P0, PT, R8, RZ, PT ;  /* 0x000000ff0800720c */ /* 0x001fda0003f05270 */
[----:B------:R-:W-:Y:S05]  /*0150*/  @!P0 BRA `(.L_x_1) ;  /* 0x00000000003c8947 */ /* 0x000fea0003800000 */
[----:B------:R-:W-:Y:S01]  /*0160*/  BSSY.RECONVERGENT B0, `(.L_x_1) ;  /* 0x000000e000007945 */ /* 0x000fe20003800200 */
[----:B------:R-:W-:Y:S02]  /*0170*/  IMAD.MOV.U32 R9, RZ, RZ, RZ ;  /* 0x000000ffff097224 */ /* 0x000fe400078e00ff */
[----:B------:R-:W-:-:S07]  /*0180*/  IMAD.MOV.U32 R11, RZ, RZ, RZ ;  /* 0x000000ffff0b7224 */ /* 0x000fce00078e00ff */
.L_x_2:
[----:B------:R-:W-:-:S04]  /*0190*/  IADD3 R2, P0, PT, R9, UR40, RZ ;  /* 0x0000002809027c10 */ /* 0x000fc8000ff1e0ff */
[----:B0-----:R-:W-:-:S06]  /*01a0*/  IADD3.X R3, PT, PT, R11, UR41, RZ, P0, !PT ;  /* 0x000000290b037c10 */ /* 0x001fcc00087fe4ff */
[----:B------:R-:W2:Y:S01]  /*01b0*/  LDG.E.U8 R3, desc[UR36][R2.64] ;  /* 0x0000002402037981 */ /* 0x000ea2000c1e1100 */
[----:B------:R-:W-:-:S05]  /*01c0*/  IADD3 R6, P0, PT, R4, R9, RZ ;  /* 0x0000000904067210 */ /* 0x000fca0007f1e0ff */
[----:B------:R-:W-:Y:S01]  /*01d0*/  IMAD.X R7, R5, 0x1, R11, P0 ;  /* 0x0000000105077824 */ /* 0x000fe200000e060b */
[----:B------:R-:W-:-:S04]  /*01e0*/  IADD3 R9, P0, PT, R9, 0x1, RZ ;  /* 0x0000000109097810 */ /* 0x000fc80007f1e0ff */
[----:B------:R-:W-:Y:S02]  /*01f0*/  IADD3.X R11, PT, PT, RZ, R11, RZ, P0, !PT ;  /* 0x0000000bff0b7210 */ /* 0x000fe400007fe4ff */
[----:B------:R-:W-:-:S04]  /*0200*/  ISETP.GE.U32.AND P0, PT, R9, UR38, PT ;  /* 0x0000002609007c0c */ /* 0x000fc8000bf06070 */
[----:B------:R-:W-:Y:S01]  /*0210*/  ISETP.GE.U32.AND.EX P0, PT, R11, UR39, PT, P0 ;  /* 0x000000270b007c0c */ /* 0x000fe2000bf06100 */
[----:B--2---:R0:W-:-:S12]  /*0220*/  ST.E.U8 desc[UR36][R6.64], R3 ;  /* 0x0000000306007985 */ /* 0x0041d8000c101124 */
[----:B------:R-:W-:Y:S05]  /*0230*/  @!P0 BRA `(.L_x_2) ;  /* 0xfffffffc00d48947 */ /* 0x000fea000383ffff */
[----:B------:R-:W-:Y:S05]  /*0240*/  BSYNC.RECONVERGENT B0 ;  /* 0x0000000000007941 */ /* 0x000fea0003800200 */
.L_x_1:
[----:B------:R-:W1:Y:S01]  /*0250*/  LDCU UR4, c[0x0][0x398] ;  /* 0x00007300ff0477ac */ /* 0x000e620008000800 */
[----:B------:R-:W-:Y:S01]  /*0260*/  ISETP.GE.AND P0, PT, R8, 0x1, PT ;  /* 0x000000010800780c */ /* 0x000fe20003f06270 */
[----:B-1----:R-:W-:-:S04]  /*0270*/  VIADD R0, R16, UR4 ;  /* 0x0000000410007c36 */ /* 0x002fc80008000000 */
[----:B0-----:R-:W-:-:S04]  /*0280*/  IMAD.HI.U32 R3, R0, 0x3, RZ ;  /* 0x0000000300037827 */ /* 0x001fc800078e00ff */
[----:B------:R-:W-:-:S05]  /*0290*/  IMAD.IADD R2, R0, 0x1, -R3 ;  /* 0x0000000100027824 */ /* 0x000fca00078e0a03 */
[----:B------:R-:W-:-:S04]  /*02a0*/  LEA.HI R2, R2, R3, RZ, 0x1f ;  /* 0x0000000302027211 */ /* 0x000fc800078ff8ff */
[----:B------:R-:W-:-:S05]  /*02b0*/  SHF.R.U32.HI R3, RZ, 0x1e, R2 ;  /* 0x0000001eff037819 */ /* 0x000fca0000011602 */
[----:B------:R-:W-:Y:S01]  /*02c0*/  IMAD R3, R3, -0x7fffffff, R0 ;  /* 0x8000000103037824 */ /* 0x000fe200078e0200 */
[----:B------:R-:W-:Y:S06]  /*02d0*/  @!P0 BRA `(.L_x_3) ;  /* 0x0000001400b08947 */ /* 0x000fec0003800000 */
[C---:B------:R-:W-:Y:S01]  /*02e0*/  ISETP.GE.U32.AND P0, PT, R8.reuse, 0x4, PT ;  /* 0x000000040800780c */ /* 0x040fe20003f06070 */
[----:B------:R-:W-:Y:S01]  /*02f0*/  IMAD.MOV.U32 R13, RZ, RZ, RZ ;  /* 0x000000ffff0d7224 */ /* 0x000fe200078e00ff */
[----:B------:R-:W-:Y:S01]  /*0300*/  VIMNMX.U32 R25, PT, PT, R3, 0x1, !PT ;  /* 0x0000000103197848 */ /* 0x000fe20007fe0000 */
[----:B------:R-:W-:Y:S01]  /*0310*/  IMAD.MOV.U32 R15, RZ, RZ, 0x41dfffff ;  /* 0x41dfffffff0f7424 */ /* 0x000fe200078e00ff */
[----:B------:R-:W-:Y:S02]  /*0320*/  LOP3.LUT R28, R8, 0x3, RZ, 0xc0, !PT ;  /* 0x00000003081c7812 */ /* 0x000fe400078ec0ff */
[----:B------:R-:W-:-:S07]  /*0330*/  MOV R0, 0xff800000 ;  /* 0xff80000000007802 */ /* 0x000fce0000000f00 */
[----:B------:R-:W-:Y:S05]  /*0340*/  @!P0 BRA `(.L_x_4) ;  /* 0x0000000c00088947 */ /* 0x000fea0003800000 */
[----:B------:R-:W0:Y:S01]  /*0350*/  LDC.64 R6, c[0x0][0x388] ;  /* 0x0000e200ff067b82 */ /* 0x000e220000000a00 */
[----:B------:R-:W-:Y:S01]  /*0360*/  BSSY.RECONVERGENT B0, `(.L_x_4) ;  /* 0x00000c0000007945 */ /* 0x000fe20003800200 */
[----:B------:R-:W-:Y:S01]  /*0370*/  LOP3.LUT R13, R8, 0x7ffffffc, RZ, 0xc0, !PT ;  /* 0x7ffffffc080d7812 */ /* 0x000fe200078ec0ff */
[----:B------:R-:W-:-:S07]  /*0380*/  IMAD.MOV.U32 R12, RZ, RZ, RZ ;  /* 0x000000ffff0c7224 */ /* 0x000fce00078e00ff */
.L_x_13:
[C---:B-1----:R-:W-:Y:S01]  /*0390*/  IMAD.HI.U32 R2, R25.reuse, 0x69c16bd, RZ ;  /* 0x069c16bd19027827 */ /* 0x042fe200078e00ff */
[----:B------:R-:W1:Y:S01]  /*03a0*/  MUFU.RCP64H R3, 2.14748262400000000000e+09 ;  /* 0x41dfffff00037908 */ /* 0x000e620000001800 */
[----:B------:R-:W-:Y:S01]  /*03b0*/  MOV R10, 0xff800000 ;  /* 0xff800000000a7802 */ /* 0x000fe20000000f00 */
[----:B------:R-:W-:Y:S01]  /*03c0*/  BSSY.RECONVERGENT B1, `(.L_x_5) ;  /* 0x0000024000017945 */ /* 0x000fe20003800200 */
[----:B------:R-:W-:Y:S01]  /*03d0*/  IMAD.IADD R9, R25, 0x1, -R2 ;  /* 0x0000000119097824 */ /* 0x000fe200078e0a02 */
[----:B------:R-:W-:Y:S01]  /*03e0*/  IADD3 R17, PT, PT, -R12, UR42, RZ ;  /* 0x0000002a0c117c10 */ /* 0x000fe2000fffe1ff */
[----:B------:R-:W-:-:S03]  /*03f0*/  IMAD.MOV.U32 R11, RZ, RZ, 0x41dfffff ;  /* 0x41dfffffff0b7424 */ /* 0x000fc600078e00ff */
[----:B------:R-:W-:-:S04]  /*0400*/  LEA.HI R9, R9, R2, RZ, 0x1f ;  /* 0x0000000209097211 */ /* 0x000fc800078ff8ff */
[----:B------:R-:W-:-:S05]  /*0410*/  SHF.R.U32.HI R2, RZ, 0x10, R9 ;  /* 0x00000010ff027819 */ /* 0x000fca0000011609 */
[C---:B------:R-:W-:Y:S02]  /*0420*/  IMAD R25, R2.reuse, -0x1f31d, R25 ;  /* 0xfffe0ce302197824 */ /* 0x040fe400078e0219 */
[----:B------:R-:W-:Y:S02]  /*0430*/  IMAD R14, R2, 0xb14, RZ ;  /* 0x00000b14020e7824 */ /* 0x000fe400078e02ff */
[----:B------:R-:W-:Y:S02]  /*0440*/  IMAD R25, R25, 0x41a7, RZ ;  /* 0x000041a719197824 */ /* 0x000fe400078e02ff */
[----:B------:R-:W-:Y:S01]  /*0450*/  IMAD.MOV.U32 R2, RZ, RZ, 0x1 ;  /* 0x00000001ff027424 */ /* 0x000fe200078e00ff */
[----:B------:R-:W-:Y:S02]  /*0460*/  LOP3.LUT R22, R14, 0x7fffffff, RZ, 0x3c, !PT ;  /* 0x7fffffff0e167812 */ /* 0x000fe400078e3cff */
[----:B------:R-:W-:-:S03]  /*0470*/  ISETP.GE.U32.AND P0, PT, R25, R14, PT ;  /* 0x0000000e1900720c */ /* 0x000fc60003f06070 */
[----:B-1----:R-:W-:-:S08]  /*0480*/  DFMA R8, R2, -R10, 1 ;  /* 0x3ff000000208742b */ /* 0x002fd0000000080a */
[----:B------:R-:W-:Y:S02]  /*0490*/  DFMA R8, R8, R8, R8 ;  /* 0x000000080808722b */ /* 0x000fe40000000008 */
[----:B------:R-:W-:-:S05]  /*04a0*/  @P0 IMAD.MOV R22, RZ, RZ, -R14 ;  /* 0x000000ffff160224 */ /* 0x000fca00078e0a0e */
[----:B------:R-:W-:Y:S01]  /*04b0*/  IADD3 R22, PT, PT, R25, R22, RZ ;  /* 0x0000001619167210 */ /* 0x000fe20007ffe0ff */
[----:B------:R-:W-:-:S04]  /*04c0*/  DFMA R8, R2, R8, R2 ;  /* 0x000000080208722b */ /* 0x000fc80000000002 */
[----:B0-----:R-:W-:-:S04]  /*04d0*/  VIADD R18, R22, 0xffffffff ;  /* 0xffffffff16127836 */ /* 0x001fc80000000000 */
[C---:B------:R-:W-:Y:S02]  /*04e0*/  DFMA R2, R8.reuse, -R10, 1 ;  /* 0x3ff000000802742b */ /* 0x040fe4000000080a */
[----:B------:R-:W1:Y:S06]  /*04f0*/  I2F.F64.U32 R18, R18 ;  /* 0x0000001200127312 */ /* 0x000e6c0000201800 */
[----:B------:R-:W-:-:S08]  /*0500*/  DFMA R2, R8, R2, R8 ;  /* 0x000000020802722b */ /* 0x000fd00000000008 */
[----:B-1----:R-:W-:Y:S01]  /*0510*/  DMUL R8, R18, R2 ;  /* 0x0000000212087228 */ /* 0x002fe20000000000 */
[----:B------:R-:W-:-:S07]  /*0520*/  FSETP.GEU.AND P1, PT, |R19|, 6.5827683646048100446e-37, PT ;  /* 0x036000001300780b */ /* 0x000fce0003f2e200 */
[----:B------:R-:W-:-:S08]  /*0530*/  DFMA R10, R8, -R10, R18 ;  /* 0x8000000a080a722b */ /* 0x000fd00000000012 */
[----:B------:R-:W-:Y:S01]  /*0540*/  DFMA R2, R2, R10, R8 ;  /* 0x0000000a0202722b */ /* 0x000fe20000000008 */
[----:B------:R-:W1:Y:S09]  /*0550*/  I2F.F64 R8, R17 ;  /* 0x0000001100087312 */ /* 0x000e720000201c00 */
[----:B------:R-:W-:-:S05]  /*0560*/  FFMA R10, RZ, 27.999998092651367188, R3 ;  /* 0x41dfffffff0a7823 */ /* 0x000fca0000000003 */
[----:B------:R-:W-:Y:S01]  /*0570*/  FSETP.GT.AND P0, PT, |R10|, 1.469367938527859385e-39, PT ;  /* 0x001000000a00780b */ /* 0x000fe20003f04200 */
[----:B-1----:R-:W-:-:S12]  /*0580*/  DADD R8, R8, 1 ;  /* 0x3ff0000008087429 */ /* 0x002fd80000000000 */
[----:B------:R-:W-:Y:S05]  /*0590*/  @P0 BRA P1, `(.L_x_6) ;  /* 0x0000000000180947 */ /* 0x000fea0000800000 */
[----:B------:R-:W-:Y:S01]  /*05a0*/  IMAD.MOV.U32 R26, RZ, RZ, R18 ;  /* 0x000000ffff1a7224 */ /* 0x000fe200078e0012 */
[----:B------:R-:W-:Y:S01]  /*05b0*/  MOV R24, 0x5e0 ;  /* 0x000005e000187802 */ /* 0x000fe20000000f00 */
[----:B------:R-:W-:-:S07]  /*05c0*/  IMAD.MOV.U32 R27, RZ, RZ, R19 ;  /* 0x000000ffff1b7224 */ /* 0x000fce00078e0013 */
[----:B0-----:R-:W-:Y:S05]  /*05d0*/  CALL.REL.NOINC `($__internal_0_$__cuda_sm20_div_rn_f64_full) ;  /* 0x0000001400047944 */ /* 0x001fea0003c00000 */
[----:B------:R-:W-:Y:S01]  /*05e0*/  MOV R2, R26 ;  /* 0x0000001a00027202 */ /* 0x000fe20000000f00 */
[----:B------:R-:W-:-:S07]  /*05f0*/  IMAD.MOV.U32 R3, RZ, RZ, R27 ;  /* 0x000000ffff037224 */ /* 0x000fce00078e001b */
.L_x_6:
[----:B------:R-:W-:Y:S05]  /*0600*/  BSYNC.RECONVERGENT B1 ;  /* 0x0000000000017941 */ /* 0x000fea0003800200 */
.L_x_5:
[----:B------:R-:W-:-:S10]  /*0610*/  DFMA R2, R8, R2, RZ ;  /* 0x000000020802722b */ /* 0x000fd400000000ff */
[----:B------:R-:W1:Y:S02]  /*0620*/  F2I.F64.TRUNC R3, R2 ;  /* 0x0000000200037311 */ /* 0x000e64000030d100 */
[----:B-1----:R-:W-:-:S05]  /*0630*/  IMAD.WIDE R18, R3, 0x4, R4 ;  /* 0x0000000403127825 */ /* 0x002fca00078e0204 */
[----:B------:R-:W2:Y:S01]  /*0640*/  LD.E R23, desc[UR36][R18.64] ;  /* 0x0000002412177980 */ /* 0x000ea2000c101900 */
[----:B------:R-:W-:Y:S01]  /*0650*/  LOP3.LUT R8, RZ, R12, RZ, 0x33, !PT ;  /* 0x0000000cff087212 */ /* 0x000fe200078e33ff */
[----:B------:R-:W-:-:S04]  /*0660*/  IMAD R9, R16, UR42, R12 ;  /* 0x0000002a10097c24 */ /* 0x000fc8000f8e020c */
[----:B------:R-:W-:Y:S02]  /*0670*/  VIADD R29, R8, UR42 ;  /* 0x0000002a081d7c36 */ /* 0x000fe40008000000 */
[----:B0-----:R-:W-:-:S04]  /*0680*/  IMAD.WIDE R8, R9, 0x4, R6 ;  /* 0x0000000409087825 */ /* 0x001fc800078e0206 */
[----:B------:R-:W-:-:S04]  /*0690*/  IMAD.WIDE R10, R29, 0x4, R4 ;  /* 0x000000041d0a7825 */ /* 0x000fc800078e0204 */
[----:B------:R-:W-:-:S04]  /*06a0*/  IMAD.HI.U32 R21, R22, 0x69c16bd, RZ ;  /* 0x069c16bd16157827 */ /* 0x000fc800078e00ff */
[----:B------:R-:W-:-:S05]  /*06b0*/  IMAD.IADD R2, R22, 0x1, -R21 ;  /* 0x0000000116027824 */ /* 0x000fca00078e0a15 */
[----:B------:R-:W-:Y:S01]  /*06c0*/  LEA.HI R2, R2, R21, RZ, 0x1f ;  /* 0x0000001502027211 */ /* 0x000fe200078ff8ff */
[----:B------:R-:W0:Y:S03]  /*06d0*/  MUFU.RCP64H R3, 2.14748262400000000000e+09 ;  /* 0x41dfffff00037908 */ /* 0x000e260000001800 */
[----:B------:R-:W-:-:S05]  /*06e0*/  SHF.R.U32.HI R25, RZ, 0x10, R2 ;  /* 0x00000010ff197819 */ /* 0x000fca0000011602 */
[C---:B------:R-:W-:Y:S02]  /*06f0*/  IMAD R22, R25.reuse, -0x1f31d, R22 ;  /* 0xfffe0ce319167824 */ /* 0x040fe400078e0216 */
[----:B------:R-:W-:Y:S02]  /*0700*/  IMAD R14, R25, 0xb14, RZ ;  /* 0x00000b14190e7824 */ /* 0x000fe400078e02ff */
[----:B------:R-:W-:Y:S01]  /*0710*/  IMAD R25, R22, 0x41a7, RZ ;  /* 0x000041a716197824 */ /* 0x000fe200078e02ff */
[----:B------:R-:W-:Y:S01]  /*0720*/  MOV R20, 0xff800000 ;  /* 0xff80000000147802 */ /* 0x000fe20000000f00 */
[----:B------:R-:W-:Y:S02]  /*0730*/  IMAD.MOV.U32 R21, RZ, RZ, 0x41dfffff ;  /* 0x41dfffffff157424 */ /* 0x000fe400078e00ff */
[----:B------:R-:W-:Y:S01]  /*0740*/  IMAD.MOV.U32 R2, RZ, RZ, 0x1 ;  /* 0x00000001ff027424 */ /* 0x000fe200078e00ff */
[----:B------:R-:W-:Y:S02]  /*0750*/  ISETP.GE.U32.AND P0, PT, R25, R14, PT ;  /* 0x0000000e1900720c */ /* 0x000fe40003f06070 */
[----:B------:R-:W-:-:S11]  /*0760*/  LOP3.LUT R24, R14, 0x7fffffff, RZ, 0x3c, !PT ;  /* 0x7fffffff0e187812 */ /* 0x000fd600078e3cff */
[----:B------:R-:W-:Y:S01]  /*0770*/  @P0 IMAD.MOV R24, RZ, RZ, -R14 ;  /* 0x000000ffff180224 */ /* 0x000fe200078e0a0e */
[----:B--2---:R0:W-:Y:S04]  /*0780*/  STG.E desc[UR36][R8.64], R23 ;  /* 0x0000001708007986 */ /* 0x0041e8000c101924 */
[----:B------:R-:W2:Y:S01]  /*0790*/  LD.E R31, desc[UR36][R10.64] ;  /* 0x000000240a1f7980 */ /* 0x000ea2000c101900 */
[----:B------:R-:W-:Y:S01]  /*07a0*/  IADD3 R25, PT, PT, R25, R24, RZ ;  /* 0x0000001819197210 */ /* 0x000fe20007ffe0ff */
[----:B------:R-:W-:Y:S04]  /*07b0*/  BSSY.RECONVERGENT B1, `(.L_x_7) ;  /* 0x0000016000017945 */ /* 0x000fe80003800200 */
[----:B------:R-:W-:Y:S01]  /*07c0*/  VIADD R26, R25, 0xffffffff ;  /* 0xffffffff191a7836 */ /* 0x000fe20000000000 */
[----:B0-----:R-:W-:-:S05]  /*07d0*/  DFMA R22, R2, -R20, 1 ;  /* 0x3ff000000216742b */ /* 0x001fca0000000814 */
[----:B------:R-:W0:Y:S03]  /*07e0*/  I2F.F64.U32 R26, R26 ;  /* 0x0000001a001a7312 */ /* 0x000e260000201800 */
[----:B------:R-:W-:-:S08]  /*07f0*/  DFMA R22, R22, R22, R22 ;  /* 0x000000161616722b */ /* 0x000fd00000000016 */
[----:B------:R-:W-:Y:S01]  /*0800*/  DFMA R22, R2, R22, R2 ;  /* 0x000000160216722b */ /* 0x000fe20000000002 */
[----:B0-----:R-:W-:-:S07]  /*0810*/  FSETP.GEU.AND P1, PT, |R27|, 6.5827683646048100446e-37, PT ;  /* 0x036000001b00780b */ /* 0x001fce0003f2e200 */
[----:B------:R-:W-:-:S08]  /*0820*/  DFMA R2, R22, -R20, 1 ;  /* 0x3ff000001602742b */ /* 0x000fd00000000814 */
[----:B------:R-:W-:-:S08]  /*0830*/  DFMA R22, R22, R2, R22 ;  /* 0x000000021616722b */ /* 0x000fd00000000016 */
[----:B------:R-:W-:-:S08]  /*0840*/  DMUL R2, R22, R26 ;  /* 0x0000001a16027228 */ /* 0x000fd00000000000 */
[----:B------:R-:W-:-:S08]  /*0850*/  DFMA R20, R2, -R20, R26 ;  /* 0x800000140214722b */ /* 0x000fd0000000001a */
[----:B------:R-:W-:Y:S01]  /*0860*/  DFMA R2, R22, R20, R2 ;  /* 0x000000141602722b */ /* 0x000fe20000000002 */
[----:B------:R-:W0:Y:S09]  /*0870*/  I2F.F64 R22, R29 ;  /* 0x0000001d00167312 */ /* 0x000e320000201c00 */
[----:B------:R-:W-:-:S05]  /*0880*/  FFMA R14, RZ, 27.999998092651367188, R3 ;  /* 0x41dfffffff0e7823 */ /* 0x000fca0000000003 */
[----:B------:R-:W-:Y:S01]  /*0890*/  FSETP.GT.AND P0, PT, |R14|, 1.469367938527859385e-39, PT ;  /* 0x001000000e00780b */ /* 0x000fe20003f04200 */
[----:B0-----:R-:W-:Y:S01]  /*08a0*/  DADD R22, R22, 1 ;  /* 0x3ff0000016167429 */ /* 0x001fe20000000000 */
[----:B--2---:R0:W-:Y:S11]  /*08b0*/  ST.E desc[UR36][R18.64], R31 ;  /* 0x0000001f12007985 */ /* 0x0041f6000c101924 */
[----:B------:R-:W-:Y:S05]  /*08c0*/  @P0 BRA P1, `(.L_x_8) ;  /* 0x0000000000100947 */ /* 0x000fea0000800000 */
[----:B------:R-:W-:-:S07]  /*08d0*/  MOV R24, 0x8f0 ;  /* 0x000008f000187802 */ /* 0x000fce0000000f00 */
[----:B0-----:R-:W-:Y:S05]  /*08e0*/  CALL.REL.NOINC `($__internal_0_$__cuda_sm20_div_rn_f64_full) ;  /* 0x0000001000407944 */ /* 0x001fea0003c00000 */
[----:B------:R-:W-:Y:S02]  /*08f0*/  IMAD.MOV.U32 R2, RZ, RZ, R26 ;  /* 0x000000ffff027224 */ /* 0x000fe400078e001a */
[----:B------:R-:W-:-:S07]  /*0900*/  IMAD.MOV.U32 R3, RZ, RZ, R27 ;  /* 0x000000ffff037224 */ /* 0x000fce00078e001b */
.L_x_8:
[----:B------:R-:W-:Y:S05]  /*0910*/  BSYNC.RECONVERGENT B1 ;  /* 0x0000000000017941 */ /* 0x000fea0003800200 */
.L_x_7:
[----:B------:R-:W-:-:S06]  /*0920*/  DFMA R22, R22, R2, RZ ;  /* 0x000000021616722b */ /* 0x000fcc00000000ff */
[----:B0-----:R-:W0:Y:S02]  /*0930*/  F2I.F64.TRUNC R19, R22 ;  /* 0x0000001600137311 */ /* 0x001e24000030d100 */
[----:B0-----:R-:W-:-:S05]  /*0940*/  IMAD.WIDE R18, R19, 0x4, R4 ;  /* 0x0000000413127825 */ /* 0x001fca00078e0204 */
[----:B------:R-:W2:Y:S01]  /*0950*/  LD.E R27, desc[UR36][R18.64] ;  /* 0x00000024121b7980 */ /* 0x000ea2000c101900 */
[----:B------:R-:W-:-:S05]  /*0960*/  IMAD.HI.U32 R2, R25, 0x69c16bd, RZ ;  /* 0x069c16bd19027827 */ /* 0x000fca00078e00ff */
[----:B------:R-:W-:-:S04]  /*0970*/  IADD3 R21, PT, PT, R25, -R2, RZ ;  /* 0x8000000219157210 */ /* 0x000fc80007ffe0ff */
[----:B------:R-:W-:Y:S01]  /*0980*/  LEA.HI R21, R21, R2, RZ, 0x1f ;  /* 0x0000000215157211 */ /* 0x000fe200078ff8ff */
[----:B------:R-:W0:Y:S03]  /*0990*/  MUFU.RCP64H R3, 2.14748262400000000000e+09 ;  /* 0x41dfffff00037908 */ /* 0x000e260000001800 */
[----:B------:R-:W-:-:S05]  /*09a0*/  SHF.R.U32.HI R2, RZ, 0x10, R21 ;  /* 0x00000010ff027819 */ /* 0x000fca0000011615 */
[C---:B------:R-:W-:Y:S02]  /*09b0*/  IMAD R25, R2.reuse, -0x1f31d, R25 ;  /* 0xfffe0ce302197824 */ /* 0x040fe400078e0219 */
[----:B------:R-:W-:Y:S02]  /*09c0*/  IMAD R14, R2, 0xb14, RZ ;  /* 0x00000b14020e7824 */ /* 0x000fe400078e02ff */
[----:B------:R-:W-:Y:S02]  /*09d0*/  IMAD R25, R25, 0x41a7, RZ ;  /* 0x000041a719197824 */ /* 0x000fe400078e02ff */
[----:B------:R-:W-:Y:S02]  /*09e0*/  IMAD.MOV.U32 R20, RZ, RZ, -0x800000 ;  /* 0xff800000ff147424 */ /* 0x000fe400078e00ff */
[----:B------:R-:W-:Y:S02]  /*09f0*/  IMAD.MOV.U32 R21, RZ, RZ, 0x41dfffff ;  /* 0x41dfffffff157424 */ /* 0x000fe400078e00ff */
[----:B------:R-:W-:Y:S01]  /*0a00*/  IMAD.MOV.U32 R2, RZ, RZ, 0x1 ;  /* 0x00000001ff027424 */ /* 0x000fe200078e00ff */
[----:B------:R-:W-:-:S05]  /*0a10*/  ISETP.GE.U32.AND P0, PT, R25, R14, PT ;  /* 0x0000000e1900720c */ /* 0x000fca0003f06070 */
[----:B0-----:R-:W-:Y:S01]  /*0a20*/  DFMA R22, R2, -R20, 1 ;  /* 0x3ff000000216742b */ /* 0x001fe20000000814 */
[----:B------:R-:W-:-:S07]  /*0a30*/  LOP3.LUT R24, R14, 0x7fffffff, RZ, 0x3c, !PT ;  /* 0x7fffffff0e187812 */ /* 0x000fce00078e3cff */
[----:B------:R-:W-:Y:S01]  /*0a40*/  DFMA R22, R22, R22, R22 ;  /* 0x000000161616722b */ /* 0x000fe20000000016 */
[----:B------:R-:W-:-:S05]  /*0a50*/  @P0 IADD3 R24, PT, PT, -R14, RZ, RZ ;  /* 0x000000ff0e180210 */ /* 0x000fca0007ffe1ff */
[----:B------:R-:W-:Y:S01]  /*0a60*/  IMAD.IADD R25, R25, 0x1, R24 ;  /* 0x0000000119197824 */ /* 0x000fe200078e0218 */
[----:B--2---:R0:W-:Y:S04]  /*0a70*/  STG.E desc[UR36][R8.64+0x4], R27 ;  /* 0x0000041b08007986 */ /* 0x0041e8000c101924 */
[----:B------:R-:W2:Y:S01]  /*0a80*/  LD.E R29, desc[UR36][R10.64+-0x4] ;  /* 0xfffffc240a1d7980 */ /* 0x000ea2000c101900 */
[----:B------:R-:W-:Y:S01]  /*0a90*/  DFMA R22, R2, R22, R2 ;  /* 0x000000160216722b */ /* 0x000fe20000000002 */
[----:B------:R-:W-:Y:S01]  /*0aa0*/  VIADD R26, R25, 0xffffffff ;  /* 0xffffffff191a7836 */ /* 0x000fe20000000000 */
[----:B------:R-:W-:Y:S01]  /*0ab0*/  BSSY.RECONVERGENT B1, `(.L_x_9) ;  /* 0x0000013000017945 */ /* 0x000fe20003800200 */
[----:B------:R-:W-:-:S04]  /*0ac0*/  VIADD R14, R17, 0xfffffffe ;  /* 0xfffffffe110e7836 */ /* 0x000fc80000000000 */
[----:B0-----:R-:W0:Y:S01]  /*0ad0*/  I2F.F64.U32 R26, R26 ;  /* 0x0000001a001a7312 */ /* 0x001e220000201800 */
[----:B------:R-:W-:-:S08]  /*0ae0*/  DFMA R2, R22, -R20, 1 ;  /* 0x3ff000001602742b */ /* 0x000fd00000000814 */
[----:B------:R-:W-:Y:S01]  /*0af0*/  DFMA R22, R22, R2, R22 ;  /* 0x000000021616722b */ /* 0x000fe20000000016 */
[----:B0-----:R-:W-:-:S07]  /*0b00*/  FSETP.GEU.AND P1, PT, |R27|, 6.5827683646048100446e-37, PT ;  /* 0x036000001b00780b */ /* 0x001fce0003f2e200 */
        /* <DEDUP_REMOVED lines=11> */
[----:B------:R-:W-:Y:S01]  /*0bc0*/  MOV R2, R26 ;  /* 0x0000001a00027202 */ /* 0x000fe20000000f00 */
[----:B------:R-:W-:-:S07]  /*0bd0*/  IMAD.MOV.U32 R3, RZ, RZ, R27 ;  /* 0x000000ffff037224 */ /* 0x000fce00078e001b */
.L_x_10:
[----:B------:R-:W-:Y:S05]  /*0be0*/  BSYNC.RECONVERGENT B1 ;  /* 0x0000000000017941 */ /* 0x000fea0003800200 */
.L_x_9:
[----:B------:R-:W-:-:S06]  /*0bf0*/  DFMA R22, R22, R2, RZ ;  /* 0x000000021616722b */ /* 0x000fcc00000000ff */
[----:B0-----:R-:W0:Y:S02]  /*0c00*/  F2I.F64.TRUNC R19, R22 ;  /* 0x0000001600137311 */ /* 0x001e24000030d100 */
[----:B0-----:R-:W-:-:S05]  /*0c10*/  IMAD.WIDE R18, R19, 0x4, R4 ;  /* 0x0000000413127825 */ /* 0x001fca00078e0204 */
[----:B------:R-:W2:Y:S01]  /*0c20*/  LD.E R27, desc[UR36][R18.64] ;  /* 0x00000024121b7980 */ /* 0x000ea2000c101900 */
[----:B------:R-:W-:-:S04]  /*0c30*/  IMAD.HI.U32 R2, R25, 0x69c16bd, RZ ;  /* 0x069c16bd19027827 */ /* 0x000fc800078e00ff */
[----:B------:R-:W-:Y:S01]  /*0c40*/  IMAD.IADD R21, R25, 0x1, -R2 ;  /* 0x0000000119157824 */ /* 0x000fe200078e0a02 */
[----:B------:R-:W0:Y:S04]  /*0c50*/  MUFU.RCP64H R3, 2.14748262400000000000e+09 ;  /* 0x41dfffff00037908 */ /* 0x000e280000001800 */
[----:B------:R-:W-:-:S04]  /*0c60*/  LEA.HI R21, R21, R2, RZ, 0x1f ;  /* 0x0000000215157211 */ /* 0x000fc800078ff8ff */
[----:B------:R-:W-:-:S05]  /*0c70*/  SHF.R.U32.HI R2, RZ, 0x10, R21 ;  /* 0x00000010ff027819 */ /* 0x000fca0000011615 */
[C---:B------:R-:W-:Y:S02]  /*0c80*/  IMAD R25, R2.reuse, -0x1f31d, R25 ;  /* 0xfffe0ce302197824 */ /* 0x040fe400078e0219 */
[----:B------:R-:W-:Y:S02]  /*0c90*/  IMAD R14, R2, 0xb14, RZ ;  /* 0x00000b14020e7824 */ /* 0x000fe400078e02ff */
[----:B------:R-:W-:Y:S01]  /*0ca0*/  IMAD R25, R25, 0x41a7, RZ ;  /* 0x000041a719197824 */ /* 0x000fe200078e02ff */
[----:B------:R-:W-:Y:S01]  /*0cb0*/  MOV R21, 0x41dfffff ;  /* 0x41dfffff00157802 */ /* 0x000fe20000000f00 */
[----:B------:R-:W-:Y:S02]  /*0cc0*/  IMAD.MOV.U32 R20, RZ, RZ, -0x800000 ;  /* 0xff800000ff147424 */ /* 0x000fe400078e00ff */
[----:B------:R-:W-:Y:S01]  /*0cd0*/  IMAD.MOV.U32 R2, RZ, RZ, 0x1 ;  /* 0x00000001ff027424 */ /* 0x000fe200078e00ff */
[----:B------:R-:W-:-:S05]  /*0ce0*/  ISETP.GE.U32.AND P0, PT, R25, R14, PT ;  /* 0x0000000e1900720c */ /* 0x000fca0003f06070 */
[----:B0-----:R-:W-:Y:S01]  /*0cf0*/  DFMA R22, R2, -R20, 1 ;  /* 0x3ff000000216742b */ /* 0x001fe20000000814 */
[----:B------:R-:W-:-:S07]  /*0d00*/  LOP3.LUT R24, R14, 0x7fffffff, RZ, 0x3c, !PT ;  /* 0x7fffffff0e187812 */ /* 0x000fce00078e3cff */
[----:B------:R-:W-:Y:S01]  /*0d10*/  DFMA R22, R22, R22, R22 ;  /* 0x000000161616722b */ /* 0x000fe20000000016 */
[----:B------:R-:W-:-:S04]  /*0d20*/  @P0 IMAD.MOV R24, RZ, RZ, -R14 ;  /* 0x000000ffff180224 */ /* 0x000fc800078e0a0e */
[----:B------:R-:W-:-:S03]  /*0d30*/  IMAD.IADD R25, R25, 0x1, R24 ;  /* 0x0000000119197824 */ /* 0x000fc600078e0218 */
[----:B------:R-:W-:Y:S01]  /*0d40*/  DFMA R22, R2, R22, R2 ;  /* 0x000000160216722b */ /* 0x000fe20000000002 */
[----:B--2---:R0:W-:Y:S04]  /*0d50*/  STG.E desc[UR36][R8.64+0x8], R27 ;  /* 0x0000081b08007986 */ /* 0x0041e8000c101924 */
[----:B------:R-:W2:Y:S01]  /*0d60*/  LD.E R29, desc[UR36][R10.64+-0x8] ;  /* 0xfffff8240a1d7980 */ /* 0x000ea2000c101900 */
[----:B------:R-:W-:Y:S02]  /*0d70*/  IADD3 R26, PT, PT, R25, -0x1, RZ ;  /* 0xffffffff191a7810 */ /* 0x000fe40007ffe0ff */
[C---:B------:R-:W-:Y:S01]  /*0d80*/  DFMA R2, R22.reuse, -R20, 1 ;  /* 0x3ff000001602742b */ /* 0x040fe20000000814 */
[----:B------:R-:W-:Y:S01]  /*0d90*/  VIADD R17, R17, 0xfffffffd ;  /* 0xfffffffd11117836 */ /* 0x000fe20000000000 */
[----:B------:R-:W-:Y:S02]  /*0da0*/  BSSY.RECONVERGENT B1, `(.L_x_11) ;  /* 0x0000011000017945 */ /* 0x000fe40003800200 */
[----:B0-----:R-:W0:Y:S04]  /*0db0*/  I2F.F64.U32 R26, R26 ;  /* 0x0000001a001a7312 */ /* 0x001e280000201800 */
[----:B------:R-:W-:-:S08]  /*0dc0*/  DFMA R22, R22, R2, R22 ;  /* 0x000000021616722b */ /* 0x000fd00000000016 */
[----:B0-----:R-:W-:Y:S01]  /*0dd0*/  DMUL R2, R22, R26 ;  /* 0x0000001a16027228 */ /* 0x001fe20000000000 */
[----:B------:R-:W-:-:S07]  /*0de0*/  FSETP.GEU.AND P1, PT, |R27|, 6.5827683646048100446e-37, PT ;  /* 0x036000001b00780b */ /* 0x000fce0003f2e200 */
        /* <DEDUP_REMOVED lines=12> */
.L_x_12:
[----:B------:R-:W-:Y:S05]  /*0eb0*/  BSYNC.RECONVERGENT B1 ;  /* 0x0000000000017941 */ /* 0x000fea0003800200 */
.L_x_11:
[----:B------:R-:W-:-:S06]  /*0ec0*/  DFMA R22, R22, R2, RZ ;  /* 0x000000021616722b */ /* 0x000fcc00000000ff */
[----:B------:R-:W1:Y:S02]  /*0ed0*/  F2I.F64.TRUNC R3, R22 ;  /* 0x0000001600037311 */ /* 0x000e64000030d100 */
[----:B-1----:R-:W-:-:S05]  /*0ee0*/  IMAD.WIDE R2, R3, 0x4, R4 ;  /* 0x0000000403027825 */ /* 0x002fca00078e0204 */
[----:B------:R-:W2:Y:S04]  /*0ef0*/  LD.E R17, desc[UR36][R2.64] ;  /* 0x0000002402117980 */ /* 0x000ea8000c101900 */
[----:B--2---:R1:W-:Y:S04]  /*0f00*/  STG.E desc[UR36][R8.64+0xc], R17 ;  /* 0x00000c1108007986 */ /* 0x0043e8000c101924 */
[----:B------:R-:W2:Y:S01]  /*0f10*/  LD.E R11, desc[UR36][R10.64+-0xc] ;  /* 0xfffff4240a0b7980 */ /* 0x000ea2000c101900 */
[----:B------:R-:W-:-:S04]  /*0f20*/  IADD3 R12, PT, PT, R12, 0x4, RZ ;  /* 0x000000040c0c7810 */ /* 0x000fc80007ffe0ff */
[----:B------:R-:W-:Y:S01]  /*0f30*/  ISETP.NE.AND P0, PT, R12, R13, PT ;  /* 0x0000000d0c00720c */ /* 0x000fe20003f05270 */
[----:B--2---:R1:W-:-:S12]  /*0f40*/  ST.E desc[UR36][R2.64], R11 ;  /* 0x0000000b02007985 */ /* 0x0043d8000c101924 */
[----:B------:R-:W-:Y:S05]  /*0f50*/  @P0 BRA `(.L_x_13) ;  /* 0xfffffff4000c0947 */ /* 0x000fea000383ffff */
[----:B------:R-:W-:Y:S05]  /*0f60*/  BSYNC.RECONVERGENT B0 ;  /* 0x0000000000007941 */ /* 0x000fea0003800200 */
.L_x_4:
[----:B------:R-:W-:-:S13]  /*0f70*/  ISETP.NE.AND P0, PT, R28, RZ, PT ;  /* 0x000000ff1c00720c */ /* 0x000fda0003f05270 */
[----:B------:R-:W-:Y:S05]  /*0f80*/  @!P0 BRA `(.L_x_3) ;  /* 0x0000000800848947 */ /* 0x000fea0003800000 */
[----:B------:R-:W-:-:S13]  /*0f90*/  ISETP.NE.AND P0, PT, R28, 0x1, PT ;  /* 0x000000011c00780c */ /* 0x000fda0003f05270 */
[----:B------:R-:W-:Y:S05]  /*0fa0*/  @!P0 BRA `(.L_x_14) ;  /* 0x0000000400988947 */ /* 0x000fea0003800000 */
[C---:B-1----:R-:W-:Y:S01]  /*0fb0*/  IMAD.HI.U32 R2, R25.reuse, 0x69c16bd, RZ ;  /* 0x069c16bd19027827 */ /* 0x042fe200078e00ff */
[----:B------:R-:W1:Y:S01]  /*0fc0*/  MUFU.RCP64H R3, 2.14748262400000000000e+09 ;  /* 0x41dfffff00037908 */ /* 0x000e620000001800 */
[----:B------:R-:W2:Y:S01]  /*0fd0*/  LDCU UR4, c[0x0][0x390] ;  /* 0x00007200ff0477ac */ /* 0x000ea20008000800 */
[----:B------:R-:W-:Y:S01]  /*0fe0*/  BSSY.RECONVERGENT B0, `(.L_x_15) ;  /* 0x0000025000007945 */ /* 0x000fe20003800200 */
[----:B------:R-:W-:Y:S02]  /*0ff0*/  IMAD.IADD R7, R25, 0x1, -R2 ;  /* 0x0000000119077824 */ /* 0x000fe400078e0a02 */
[----:B------:R-:W-:-:S03]  /*1000*/  IMAD.MOV.U32 R6, RZ, RZ, -0x800000 ;  /* 0xff800000ff067424 */ /* 0x000fc600078e00ff */
[----:B------:R-:W-:-:S04]  /*1010*/  LEA.HI R7, R7, R2, RZ, 0x1f ;  /* 0x0000000207077211 */ /* 0x000fc800078ff8ff */
[----:B------:R-:W-:Y:S01]  /*1020*/  SHF.R.U32.HI R2, RZ, 0x10, R7 ;  /* 0x00000010ff027819 */ /* 0x000fe20000011607 */
[----:B------:R-:W-:-:S04]  /*1030*/  IMAD.MOV.U32 R7, RZ, RZ, 0x41dfffff ;  /* 0x41dfffffff077424 */ /* 0x000fc800078e00ff */
[C---:B------:R-:W-:Y:S02]  /*1040*/  IMAD R25, R2.reuse, -0x1f31d, R25 ;  /* 0xfffe0ce302197824 */ /* 0x040fe400078e0219 */
[----:B------:R-:W-:Y:S01]  /*1050*/  IMAD R10, R2, 0xb14, RZ ;  /* 0x00000b14020a7824 */ /* 0x000fe200078e02ff */
[----:B------:R-:W-:Y:S01]  /*1060*/  MOV R2, 0x1 ;  /* 0x0000000100027802 */ /* 0x000fe20000000f00 */
[----:B------:R-:W-:Y:S01]  /*1070*/  IMAD R25, R25, 0x41a7, RZ ;  /* 0x000041a719197824 */ /* 0x000fe200078e02ff */
[----:B--2---:R-:W-:Y:S02]  /*1080*/  IADD3 R14, PT, PT, -R13, UR4, RZ ;  /* 0x000000040d0e7c10 */ /* 0x004fe4000fffe1ff */
[----:B------:R-:W-:Y:S02]  /*1090*/  LOP3.LUT R12, R10, 0x7fffffff, RZ, 0x3c, !PT ;  /* 0x7fffffff0a0c7812 */ /* 0x000fe400078e3cff */
[----:B------:R-:W-:Y:S01]  /*10a0*/  ISETP.GE.U32.AND P0, PT, R25, R10, PT ;  /* 0x0000000a1900720c */ /* 0x000fe20003f06070 */
[----:B-1----:R-:W-:-:S08]  /*10b0*/  DFMA R8, R2, -R6, 1 ;  /* 0x3ff000000208742b */ /* 0x002fd00000000806 */
[----:B------:R-:W-:-:S04]  /*10c0*/  DFMA R8, R8, R8, R8 ;  /* 0x000000080808722b */ /* 0x000fc80000000008 */
[----:B------:R-:W-:-:S04]  /*10d0*/  @P0 IMAD.MOV R12, RZ, RZ, -R10 ;  /* 0x000000ffff0c0224 */ /* 0x000fc800078e0a0a */
[----:B------:R-:W-:Y:S01]  /*10e0*/  IMAD.IADD R12, R25, 0x1, R12 ;  /* 0x00000001190c7824 */ /* 0x000fe200078e020c */
[----:B------:R-:W-:-:S03]  /*10f0*/  DFMA R2, R2, R8, R2 ;  /* 0x000000080202722b */ /* 0x000fc60000000002 */
[----:B------:R-:W-:-:S05]  /*1100*/  VIADD R8, R12, 0xffffffff ;  /* 0xffffffff0c087836 */ /* 0x000fca0000000000 */
[C---:B------:R-:W-:Y:S01]  /*1110*/  DFMA R10, R2.reuse, -R6, 1 ;  /* 0x3ff00000020a742b */ /* 0x040fe20000000806 */
[----:B------:R-:W1:Y:S07]  /*1120*/  I2F.F64.U32 R8, R8 ;  /* 0x0000000800087312 */ /* 0x000e6e0000201800 */
[----:B------:R-:W-:-:S08]  /*1130*/  DFMA R10, R2, R10, R2 ;  /* 0x0000000a020a722b */ /* 0x000fd00000000002 */
[----:B-1----:R-:W-:Y:S01]  /*1140*/  DMUL R2, R10, R8 ;  /* 0x000000080a027228 */ /* 0x002fe20000000000 */
[----:B------:R-:W-:-:S07]  /*1150*/  FSETP.GEU.AND P1, PT, |R9|, 6.5827683646048100446e-37, PT ;  /* 0x036000000900780b */ /* 0x000fce0003f2e200 */
[----:B------:R-:W-:-:S08]  /*1160*/  DFMA R6, R2, -R6, R8 ;  /* 0x800000060206722b */ /* 0x000fd00000000008 */
[----:B------:R-:W-:Y:S02]  /*1170*/  DFMA R2, R10, R6, R2 ;  /* 0x000000060a02722b */ /* 0x000fe40000000002 */
[----:B------:R-:W1:Y:S08]  /*1180*/  I2F.F64 R6, R14 ;  /* 0x0000000e00067312 */ /* 0x000e700000201c00 */
[----:B------:R-:W-:-:S05]  /*1190*/  FFMA R10, RZ, 27.999998092651367188, R3 ;  /* 0x41dfffffff0a7823 */ /* 0x000fca0000000003 */
[----:B------:R-:W-:Y:S01]  /*11a0*/  FSETP.GT.AND P0, PT, |R10|, 1.469367938527859385e-39, PT ;  /* 0x001000000a00780b */ /* 0x000fe20003f04200 */
[----:B-1----:R-:W-:-:S12]  /*11b0*/  DADD R6, R6, 1 ;  /* 0x3ff0000006067429 */ /* 0x002fd80000000000 */
[----:B------:R-:W-:Y:S05]  /*11c0*/  @P0 BRA P1, `(.L_x_16) ;  /* 0x0000000000180947 */ /* 0x000fea0000800000 */
[----:B------:R-:W-:Y:S01]  /*11d0*/  MOV R26, R8 ;  /* 0x00000008001a7202 */ /* 0x000fe20000000f00 */
[----:B------:R-:W-:Y:S01]  /*11e0*/  IMAD.MOV.U32 R27, RZ, RZ, R9 ;  /* 0x000000ffff1b7224 */ /* 0x000fe200078e0009 */
[----:B------:R-:W-:-:S07]  /*11f0*/  MOV R24, 0x1210 ;  /* 0x0000121000187802 */ /* 0x000fce0000000f00 */
[----:B0-----:R-:W-:Y:S05]  /*1200*/  CALL.REL.NOINC `($__internal_0_$__cuda_sm20_div_rn_f64_full) ;  /* 0x0000000400f87944 */ /* 0x001fea0003c00000 */
[----:B------:R-:W-:Y:S02]  /*1210*/  IMAD.MOV.U32 R2, RZ, RZ, R26 ;  /* 0x000000ffff027224 */ /* 0x000fe400078e001a */
[----:B------:R-:W-:-:S07]  /*1220*/  IMAD.MOV.U32 R3, RZ, RZ, R27 ;  /* 0x000000ffff037224 */ /* 0x000fce00078e001b */
.L_x_16:
[----:B------:R-:W-:Y:S05]  /*1230*/  BSYNC.RECONVERGENT B0 ;  /* 0x0000000000007941 */ /* 0x000fea0003800200 */
.L_x_15:
[----:B------:R-:W-:Y:S01]  /*1240*/  DFMA R6, R6, R2, RZ ;  /* 0x000000020606722b */ /* 0x000fe200000000ff */
[----:B------:R-:W1:Y:S01]  /*1250*/  LDC.64 R10, c[0x0][0x388] ;  /* 0x0000e200ff0a7b82 */ /* 0x000e620000000a00 */
[----:B------:R-:W2:Y:S08]  /*1260*/  LDCU UR4, c[0x0][0x390] ;  /* 0x00007200ff0477ac */ /* 0x000eb00008000800 */
[----:B------:R-:W0:Y:S02]  /*1270*/  F2I.F64.TRUNC R7, R6 ;  /* 0x0000000600077311 */ /* 0x000e24000030d100 */
[----:B0-----:R-:W-:-:S05]  /*1280*/  IMAD.WIDE R18, R7, 0x4, R4 ;  /* 0x0000000407127825 */ /* 0x001fca00078e0204 */
[----:B------:R-:W3:Y:S01]  /*1290*/  LD.E R17, desc[UR36][R18.64] ;  /* 0x0000002412117980 */ /* 0x000ee2000c101900 */
[----:B------:R-:W-:Y:S01]  /*12a0*/  LOP3.LUT R2, RZ, R13, RZ, 0x33, !PT ;  /* 0x0000000dff027212 */ /* 0x000fe200078e33ff */
[----:B--2---:R-:W-:-:S03]  /*12b0*/  IMAD R3, R16, UR4, R13 ;  /* 0x0000000410037c24 */ /* 0x004fc6000f8e020d */
[----:B------:R-:W-:Y:S01]  /*12c0*/  IADD3 R27, PT, PT, R2, UR4, RZ ;  /* 0x00000004021b7c10 */ /* 0x000fe2000fffe0ff */
[----:B-1----:R-:W-:-:S04]  /*12d0*/  IMAD.WIDE R10, R3, 0x4, R10 ;  /* 0x00000004030a7825 */ /* 0x002fc800078e020a */
[----:B------:R-:W-:-:S04]  /*12e0*/  IMAD.WIDE R8, R27, 0x4, R4 ;  /* 0x000000041b087825 */ /* 0x000fc800078e0204 */
[----:B------:R-:W-:-:S04]  /*12f0*/  IMAD.HI.U32 R7, R12, 0x69c16bd, RZ ;  /* 0x069c16bd0c077827 */ /* 0x000fc800078e00ff */
[----:B------:R-:W-:Y:S01]  /*1300*/  IMAD.IADD R2, R12, 0x1, -R7 ;  /* 0x000000010c027824 */ /* 0x000fe200078e0a07 */
[----:B------:R-:W0:Y:S04]  /*1310*/  MUFU.RCP64H R3, 2.14748262400000000000e+09 ;  /* 0x41dfffff00037908 */ /* 0x000e280000001800 */
[----:B------:R-:W-:-:S04]  /*1320*/  LEA.HI R2, R2, R7, RZ, 0x1f ;  /* 0x0000000702027211 */ /* 0x000fc800078ff8ff */
[----:B------:R-:W-:-:S05]  /*1330*/  SHF.R.U32.HI R21, RZ, 0x10, R2 ;  /* 0x00000010ff157819 */ /* 0x000fca0000011602 */
[C---:B------:R-:W-:Y:S01]  /*1340*/  IMAD R12, R21.reuse, -0x1f31d, R12 ;  /* 0xfffe0ce3150c7824 */ /* 0x040fe200078e020c */
[----:B------:R-:W-:Y:S01]  /*1350*/  MOV R2, 0x1 ;  /* 0x0000000100027802 */ /* 0x000fe20000000f00 */
[----:B------:R-:W-:Y:S02]  /*1360*/  IMAD R23, R21, 0xb14, RZ ;  /* 0x00000b1415177824 */ /* 0x000fe400078e02ff */
[----:B------:R-:W-:Y:S02]  /*1370*/  IMAD R12, R12, 0x41a7, RZ ;  /* 0x000041a70c0c7824 */ /* 0x000fe400078e02ff */
[----:B------:R-:W-:Y:S02]  /*1380*/  IMAD.MOV.U32 R6, RZ, RZ, -0x800000 ;  /* 0xff800000ff067424 */ /* 0x000fe400078e00ff */
[----:B------:R-:W-:Y:S01]  /*1390*/  IMAD.MOV.U32 R7, RZ, RZ, 0x41dfffff ;  /* 0x41dfffffff077424 */ /* 0x000fe200078e00ff */
[----:B------:R-:W-:-:S05]  /*13a0*/  ISETP.GE.U32.AND P0, PT, R12, R23, PT ;  /* 0x000000170c00720c */ /* 0x000fca0003f06070 */
[----:B0-----:R-:W-:Y:S01]  /*13b0*/  DFMA R20, R2, -R6, 1 ;  /* 0x3ff000000214742b */ /* 0x001fe20000000806 */
[----:B------:R-:W-:-:S07]  /*13c0*/  LOP3.LUT R25, R23, 0x7fffffff, RZ, 0x3c, !PT ;  /* 0x7fffffff17197812 */ /* 0x000fce00078e3cff */
[----:B------:R-:W-:Y:S01]  /*13d0*/  DFMA R20, R20, R20, R20 ;  /* 0x000000141414722b */ /* 0x000fe20000000014 */
[----:B---3--:R0:W-:Y:S04]  /*13e0*/  STG.E desc[UR36][R10.64], R17 ;  /* 0x000000110a007986 */ /* 0x0081e8000c101924 */
[----:B------:R-:W2:Y:S01]  /*13f0*/  LD.E R29, desc[UR36][R8.64] ;  /* 0x00000024081d7980 */ /* 0x000ea2000c101900 */
[----:B------:R-:W-:Y:S02]  /*1400*/  @P0 IMAD.MOV R25, RZ, RZ, -R23 ;  /* 0x000000ffff190224 */ /* 0x000fe400078e0a17 */
[----:B------:R-:W-:Y:S01]  /*1410*/  DFMA R2, R2, R20, R2 ;  /* 0x000000140202722b */ /* 0x000fe20000000002 */
[----:B------:R-:W-:Y:S01]  /*1420*/  BSSY.RECONVERGENT B0, `(.L_x_17) ;  /* 0x0000016000007945 */ /* 0x000fe20003800200 */
[----:B------:R-:W-:-:S04]  /*1430*/  IMAD.IADD R25, R12, 0x1, R25 ;  /* 0x000000010c197824 */ /* 0x000fc800078e0219 */
[----:B------:R-:W-:Y:S02]  /*1440*/  VIADD R20, R25, 0xffffffff ;  /* 0xffffffff19147836 */ /* 0x000fe40000000000 */
[----:B------:R-:W-:-:S04]  /*1450*/  DFMA R22, R2, -R6, 1 ;  /* 0x3ff000000216742b */ /* 0x000fc80000000806 */
[----:B------:R-:W1:Y:S04]  /*1460*/  I2F.F64.U32 R20, R20 ;  /* 0x0000001400147312 */ /* 0x000e680000201800 */
        /* <DEDUP_REMOVED lines=8> */
[----:B-1----:R-:W-:Y:S01]  /*14f0*/  DADD R6, R6, 1 ;  /* 0x3ff0000006067429 */ /* 0x002fe20000000000 */
[----:B--2---:R0:W-:Y:S11]  /*1500*/  ST.E desc[UR36][R18.64], R29 ;  /* 0x0000001d12007985 */ /* 0x0041f6000c101924 */
[----:B------:R-:W-:Y:S05]  /*1510*/  @P0 BRA P1, `(.L_x_18) ;  /* 0x0000000000180947 */ /* 0x000fea0000800000 */
[----:B------:R-:W-:Y:S01]  /*1520*/  MOV R26, R20 ;  /* 0x00000014001a7202 */ /* 0x000fe20000000f00 */
[----:B------:R-:W-:Y:S01]  /*1530*/  IMAD.MOV.U32 R27, RZ, RZ, R21 ;  /* 0x000000ffff1b7224 */ /* 0x000fe200078e0015 */
[----:B------:R-:W-:-:S07]  /*1540*/  MOV R24, 0x1560 ;  /* 0x0000156000187802 */ /* 0x000fce0000000f00 */
[----:B0-----:R-:W-:Y:S05]  /*1550*/  CALL.REL.NOINC `($__internal_0_$__cuda_sm20_div_rn_f64_full) ;  /* 0x0000000400247944 */ /* 0x001fea0003c00000 */
[----:B------:R-:W-:Y:S02]  /*1560*/  IMAD.MOV.U32 R2, RZ, RZ, R26 ;  /* 0x000000ffff027224 */ /* 0x000fe400078e001a */
[----:B------:R-:W-:-:S07]  /*1570*/  IMAD.MOV.U32 R3, RZ, RZ, R27 ;  /* 0x000000ffff037224 */ /* 0x000fce00078e001b */
.L_x_18:
[----:B------:R-:W-:Y:S05]  /*1580*/  BSYNC.RECONVERGENT B0 ;  /* 0x0000000000007941 */ /* 0x000fea0003800200 */
.L_x_17:
[----:B------:R-:W-:-:S06]  /*1590*/  DFMA R6, R6, R2, RZ ;  /* 0x000000020606722b */ /* 0x000fcc00000000ff */
[----:B------:R-:W1:Y:S02]  /*15a0*/  F2I.F64.TRUNC R3, R6 ;  /* 0x0000000600037311 */ /* 0x000e64000030d100 */
[----:B-1----:R-:W-:-:S05]  /*15b0*/  IMAD.WIDE R2, R3, 0x4, R4 ;  /* 0x0000000403027825 */ /* 0x002fca00078e0204 */
[----:B0-----:R-:W2:Y:S04]  /*15c0*/  LD.E R17, desc[UR36][R2.64] ;  /* 0x0000002402117980 */ /* 0x001ea8000c101900 */
[----:B--2---:R2:W-:Y:S04]  /*15d0*/  STG.E desc[UR36][R10.64+0x4], R17 ;  /* 0x000004110a007986 */ /* 0x0045e8000c101924 */
[----:B------:R-:W3:Y:S01]  /*15e0*/  LD.E R9, desc[UR36][R8.64+-0x4] ;  /* 0xfffffc2408097980 */ /* 0x000ee2000c101900 */
[----:B------:R-:W-:-:S03]  /*15f0*/  IADD3 R13, PT, PT, R13, 0x2, RZ ;  /* 0x000000020d0d7810 */ /* 0x000fc60007ffe0ff */
[----:B---3--:R2:W-:Y:S04]  /*1600*/  ST.E desc[UR36][R2.64], R9 ;  /* 0x0000000902007985 */ /* 0x0085e8000c101924 */
.L_x_14:
[----:B------:R-:W3:Y:S02]  /*1610*/  LDCU UR5, c[0x0][0x390] ;  /* 0x00007200ff0577ac */ /* 0x000ee40008000800 */
[----:B---3--:R-:W-:-:S04]  /*1620*/  ULOP3.LUT UR4, UR5, 0x1, URZ, 0xc0, !UPT ;  /* 0x0000000105047892 */ /* 0x008fc8000f8ec0ff */
[----:B------:R-:W-:-:S09]  /*1630*/  UISETP.NE.U32.AND UP0, UPT, UR4, 0x1, UPT ;  /* 0x000000010400788c */ /* 0x000fd2000bf05070 */
[----:B------:R-:W-:Y:S05]  /*1640*/  BRA.U UP0, `(.L_x_3) ;  /* 0x0000000100d47547 */ /* 0x000fea000b800000 */
[C---:B-12---:R-:W-:Y:S01]  /*1650*/  IMAD.HI.U32 R2, R25.reuse, 0x69c16bd, RZ ;  /* 0x069c16bd19027827 */ /* 0x046fe200078e00ff */
[----:B------:R-:W1:Y:S01]  /*1660*/  MUFU.RCP64H R3, 2.14748262400000000000e+09 ;  /* 0x41dfffff00037908 */ /* 0x000e620000001800 */
[----:B------:R-:W-:Y:S02]  /*1670*/  BSSY.RECONVERGENT B0, `(.L_x_19) ;  /* 0x0000024000007945 */ /* 0x000fe40003800200 */
[----:B------:R-:W-:Y:S02]  /*1680*/  IMAD.IADD R7, R25, 0x1, -R2 ;  /* 0x0000000119077824 */ /* 0x000fe400078e0a02 */
[----:B------:R-:W-:-:S03]  /*1690*/  IMAD.MOV.U32 R6, RZ, RZ, -0x800000 ;  /* 0xff800000ff067424 */ /* 0x000fc600078e00ff */
[----:B------:R-:W-:Y:S02]  /*16a0*/  LEA.HI R7, R7, R2, RZ, 0x1f ;  /* 0x0000000207077211 */ /* 0x000fe400078ff8ff */
[----:B------:R-:W-:Y:S02]  /*16b0*/  MOV R2, 0x1 ;  /* 0x0000000100027802 */ /* 0x000fe40000000f00 */
[----:B------:R-:W-:Y:S01]  /*16c0*/  SHF.R.U32.HI R8, RZ, 0x10, R7 ;  /* 0x00000010ff087819 */ /* 0x000fe20000011607 */
[----:B------:R-:W-:-:S04]  /*16d0*/  IMAD.MOV.U32 R7, RZ, RZ, 0x41dfffff ;  /* 0x41dfffffff077424 */ /* 0x000fc800078e00ff */
[C---:B------:R-:W-:Y:S02]  /*16e0*/  IMAD R25, R8.reuse, -0x1f31d, R25 ;  /* 0xfffe0ce308197824 */ /* 0x040fe400078e0219 */
[----:B------:R-:W-:Y:S01]  /*16f0*/  IMAD R10, R8, 0xb14, RZ ;  /* 0x00000b14080a7824 */ /* 0x000fe200078e02ff */
[----:B-1----:R-:W-:Y:S01]  /*1700*/  DFMA R8, R2, -R6, 1 ;  /* 0x3ff000000208742b */ /* 0x002fe20000000806 */
[----:B------:R-:W-:-:S03]  /*1710*/  IMAD R25, R25, 0x41a7, RZ ;  /* 0x000041a719197824 */ /* 0x000fc600078e02ff */
[----:B------:R-:W-:Y:S02]  /*1720*/  LOP3.LUT R12, R10, 0x7fffffff, RZ, 0x3c, !PT ;  /* 0x7fffffff0a0c7812 */ /* 0x000fe400078e3cff */
[----:B------:R-:W-:Y:S02]  /*1730*/  ISETP.GE.U32.AND P0, PT, R25, R10, PT ;  /* 0x0000000a1900720c */ /* 0x000fe40003f06070 */
[----:B------:R-:W-:-:S08]  /*1740*/  DFMA R8, R8, R8, R8 ;  /* 0x000000080808722b */ /* 0x000fd00000000008 */
[----:B------:R-:W-:-:S03]  /*1750*/  DFMA R2, R2, R8, R2 ;  /* 0x000000080202722b */ /* 0x000fc60000000002 */
[----:B------:R-:W-:-:S05]  /*1760*/  @P0 IMAD.MOV R12, RZ, RZ, -R10 ;  /* 0x000000ffff0c0224 */ /* 0x000fca00078e0a0a */
[----:B------:R-:W-:Y:S01]  /*1770*/  IADD3 R8, PT, PT, R12, -0x1, R25 ;  /* 0xffffffff0c087810 */ /* 0x000fe20007ffe019 */
[----:B------:R-:W-:Y:S01]  /*1780*/  DFMA R10, R2, -R6, 1 ;  /* 0x3ff00000020a742b */ /* 0x000fe20000000806 */
[----:B------:R-:W-:-:S04]  /*1790*/  IADD3 R12, PT, PT, -R13, UR5, RZ ;  /* 0x000000050d0c7c10 */ /* 0x000fc8000fffe1ff */
[----:B------:R-:W1:Y:S03]  /*17a0*/  I2F.F64.U32 R8, R8 ;  /* 0x0000000800087312 */ /* 0x000e660000201800 */
        /* <DEDUP_REMOVED lines=16> */
.L_x_20:
[----:B------:R-:W-:Y:S05]  /*18b0*/  BSYNC.RECONVERGENT B0 ;  /* 0x0000000000007941 */ /* 0x000fea0003800200 */
.L_x_19:
[----:B------:R-:W-:Y:S01]  /*18c0*/  DFMA R6, R6, R2, RZ ;  /* 0x000000020606722b */ /* 0x000fe200000000ff */
[----:B------:R-:W1:Y:S01]  /*18d0*/  LDC.64 R8, c[0x0][0x388] ;  /* 0x0000e200ff087b82 */ /* 0x000e620000000a00 */
[----:B------:R-:W2:Y:S04]  /*18e0*/  LDCU UR4, c[0x0][0x390] ;  /* 0x00007200ff0477ac */ /* 0x000ea80008000800 */
[----:B------:R-:W3:Y:S02]  /*18f0*/  F2I.F64.TRUNC R3, R6 ;  /* 0x0000000600037311 */ /* 0x000ee4000030d100 */
[----:B---3--:R-:W-:-:S05]  /*1900*/  IMAD.WIDE R2, R3, 0x4, R4 ;  /* 0x0000000403027825 */ /* 0x008fca00078e0204 */
[----:B------:R-:W3:Y:S01]  /*1910*/  LD.E R15, desc[UR36][R2.64] ;  /* 0x00000024020f7980 */ /* 0x000ee2000c101900 */
[----:B------:R-:W-:Y:S01]  /*1920*/  LOP3.LUT R0, RZ, R13, RZ, 0x33, !PT ;  /* 0x0000000dff007212 */ /* 0x000fe200078e33ff */
[----:B--2---:R-:W-:-:S04]  /*1930*/  IMAD R13, R16, UR4, R13 ;  /* 0x00000004100d7c24 */ /* 0x004fc8000f8e020d */
[----:B------:R-:W-:Y:S02]  /*1940*/  VIADD R11, R0, UR4 ;  /* 0x00000004000b7c36 */ /* 0x000fe40008000000 */
[----:B-1----:R-:W-:-:S04]  /*1950*/  IMAD.WIDE R8, R13, 0x4, R8 ;  /* 0x000000040d087825 */ /* 0x002fc800078e0208 */
[----:B------:R-:W-:Y:S01]  /*1960*/  IMAD.WIDE R10, R11, 0x4, R4 ;  /* 0x000000040b0a7825 */ /* 0x000fe200078e0204 */
[----:B---3--:R3:W-:Y:S05]  /*1970*/  STG.E desc[UR36][R8.64], R15 ;  /* 0x0000000f08007986 */ /* 0x0087ea000c101924 */
[----:B------:R-:W2:Y:S04]  /*1980*/  LD.E R11, desc[UR36][R10.64] ;  /* 0x000000240a0b7980 */ /* 0x000ea8000c101900 */
[----:B--2---:R3:W-:Y:S02]  /*1990*/  ST.E desc[UR36][R2.64], R11 ;  /* 0x0000000b02007985 */ /* 0x0047e4000c101924 */
.L_x_3:
[----:B------:R-:W-:-:S04]  /*19a0*/  MOV R0, 0x8 ;  /* 0x0000000800007802 */ /* 0x000fc80000000f00 */
[----:B-123--:R1:W2:Y:S03]  /*19b0*/  LDC.64 R2, c[0x4][R0] ;  /* 0x0100000000027b82 */ /* 0x00e2a60000000a00 */
[----:B------:R-:W-:-:S07]  /*19c0*/  LEPC R20, `(.L_x_21) ;  /* 0x000000001014794e */ /* 0x000fce0000000000 */
[----:B012---:R-:W-:Y:S05]  /*19d0*/  CALL.ABS.NOINC R2 ;  /* 0x0000000002007343 */ /* 0x007fea0003c00000 */
.L_x_21:
[----:B------:R-:W-:Y:S05]  /*19e0*/  EXIT ;  /* 0x000000000000794d */ /* 0x000fea0003800000 */
        .weak           $__internal_0_$__cuda_sm20_div_rn_f64_full
        .type           $__internal_0_$__cuda_sm20_div_rn_f64_full,@function
        .size           $__internal_0_$__cuda_sm20_div_rn_f64_full,(.L_x_28 - $__internal_0_$__cuda_sm20_div_rn_f64_full)
$__internal_0_$__cuda_sm20_div_rn_f64_full:
[----:B------:R-:W-:Y:S01]  /*19f0*/  MOV R3, R27 ;  /* 0x0000001b00037202 */ /* 0x000fe20000000f00 */
[----:B------:R-:W-:Y:S01]  /*1a00*/  IMAD.MOV.U32 R14, RZ, RZ, R0 ;  /* 0x000000ffff0e7224 */ /* 0x000fe200078e0000 */
[----:B------:R-:W-:Y:S01]  /*1a10*/  FSETP.GEU.AND P0, PT, |R15|, 1.469367938527859385e-39, PT ;  /* 0x001000000f00780b */ /* 0x000fe20003f0e200 */
[----:B------:R-:W-:Y:S01]  /*1a20*/  IMAD.MOV.U32 R2, RZ, RZ, R26 ;  /* 0x000000ffff027224 */ /* 0x000fe200078e001a */
[----:B------:R-:W-:Y:S01]  /*1a30*/  FSETP.GEU.AND P2, PT, |R3|, 1.469367938527859385e-39, PT ;  /* 0x001000000300780b */ /* 0x000fe20003f4e200 */
[----:B------:R-:W-:Y:S01]  /*1a40*/  IMAD.MOV.U32 R27, RZ, RZ, 0x1ca00000 ;  /* 0x1ca00000ff1b7424 */ /* 0x000fe200078e00ff */
[----:B------:R-:W-:Y:S01]  /*1a50*/  LOP3.LUT R18, R15, 0x800fffff, RZ, 0xc0, !PT ;  /* 0x800fffff0f127812 */ /* 0x000fe200078ec0ff */
[----:B------:R-:W-:Y:S01]  /*1a60*/  IMAD.MOV.U32 R30, RZ, RZ, 0x1 ;  /* 0x00000001ff1e7424 */ /* 0x000fe200078e00ff */
[----:B------:R-:W-:Y:S01]  /*1a70*/  LOP3.LUT R26, R3, 0x7ff00000, RZ, 0xc0, !PT ;  /* 0x7ff00000031a7812 */ /* 0x000fe200078ec0ff */
[----:B------:R-:W-:Y:S01]  /*1a80*/  BSSY.RECONVERGENT B2, `(.L_x_22) ;  /* 0x0000051000027945 */ /* 0x000fe20003800200 */
[----:B------:R-:W-:Y:S01]  /*1a90*/  LOP3.LUT R19, R18, 0x3ff00000, RZ, 0xfc, !PT ;  /* 0x3ff0000012137812 */ /* 0x000fe200078efcff */
[----:B------:R-:W-:Y:S01]  /*1aa0*/  IMAD.MOV.U32 R18, RZ, RZ, R0 ;  /* 0x000000ffff127224 */ /* 0x000fe200078e0000 */
[----:B------:R-:W-:-:S02]  /*1ab0*/  LOP3.LUT R29, R15, 0x7ff00000, RZ, 0xc0, !PT ;  /* 0x7ff000000f1d7812 */ /* 0x000fc400078ec0ff */
[----:B------:R-:W-:Y:S01]  /*1ac0*/  MOV R20, R2 ;  /* 0x0000000200147202 */ /* 0x000fe20000000f00 */
[----:B------:R-:W-:Y:S01]  /*1ad0*/  @!P0 DMUL R18, R14, 8.98846567431157953865e+307 ;  /* 0x7fe000000e128828 */ /* 0x000fe20000000000 */
[----:B------:R-:W-:Y:S01]  /*1ae0*/  ISETP.GE.U32.AND P1, PT, R26, R29, PT ;  /* 0x0000001d1a00720c */ /* 0x000fe20003f26070 */
[----:B------:R-:W-:Y:S01]  /*1af0*/  @!P2 IMAD.MOV.U32 R32, RZ, RZ, RZ ;  /* 0x000000ffff20a224 */ /* 0x000fe200078e00ff */
[----:B------:R-:W-:-:S03]  /*1b00*/  @!P2 LOP3.LUT R21, R15, 0x7ff00000, RZ, 0xc0, !PT ;  /* 0x7ff000000f15a812 */ /* 0x000fc600078ec0ff */
[----:B------:R-:W0:Y:S01]  /*1b10*/  MUFU.RCP64H R31, R19 ;  /* 0x00000013001f7308 */ /* 0x000e220000001800 */
[----:B------:R-:W-:Y:S02]  /*1b20*/  @!P2 ISETP.GE.U32.AND P3, PT, R26, R21, PT ;  /* 0x000000151a00a20c */ /* 0x000fe40003f66070 */
[C---:B------:R-:W-:Y:S02]  /*1b30*/  SEL R21, R27.reuse, 0x63400000, !P1 ;  /* 0x634000001b157807 */ /* 0x040fe40004800000 */
[----:B------:R-:W-:Y:S02]  /*1b40*/  @!P2 SEL R33, R27, 0x63400000, !P3 ;  /* 0x634000001b21a807 */ /* 0x000fe40005800000 */
[--C-:B------:R-:W-:Y:S02]  /*1b50*/  LOP3.LUT R21, R21, 0x800fffff, R3.reuse, 0xf8, !PT ;  /* 0x800fffff15157812 */ /* 0x100fe400078ef803 */
[----:B------:R-:W-:Y:S02]  /*1b60*/  @!P2 LOP3.LUT R33, R33, 0x80000000, R3, 0xf8, !PT ;  /* 0x800000002121a812 */ /* 0x000fe400078ef803 */
[----:B------:R-:W-:-:S02]  /*1b70*/  @!P0 LOP3.LUT R29, R19, 0x7ff00000, RZ, 0xc0, !PT ;  /* 0x7ff00000131d8812 */ /* 0x000fc400078ec0ff */
[----:B------:R-:W-:-:S06]  /*1b80*/  @!P2 LOP3.LUT R33, R33, 0x100000, RZ, 0xfc, !PT ;  /* 0x001000002121a812 */ /* 0x000fcc00078efcff */
[----:B------:R-:W-:Y:S02]  /*1b90*/  @!P2 DFMA R20, R20, 2, -R32 ;  /* 0x400000001414a82b */ /* 0x000fe40000000820 */
[----:B0-----:R-:W-:-:S08]  /*1ba0*/  DFMA R32, R30, -R18, 1 ;  /* 0x3ff000001e20742b */ /* 0x001fd00000000812 */
[----:B------:R-:W-:-:S08]  /*1bb0*/  DFMA R32, R32, R32, R32 ;  /* 0x000000202020722b */ /* 0x000fd00000000020 */
[----:B------:R-:W-:-:S08]  /*1bc0*/  DFMA R30, R30, R32, R30 ;  /* 0x000000201e1e722b */ /* 0x000fd0000000001e */
[----:B------:R-:W-:-:S08]  /*1bd0*/  DFMA R32, R30, -R18, 1 ;  /* 0x3ff000001e20742b */ /* 0x000fd00000000812 */
[----:B------:R-:W-:-:S08]  /*1be0*/  DFMA R30, R30, R32, R30 ;  /* 0x000000201e1e722b */ /* 0x000fd0000000001e */
[----:B------:R-:W-:-:S08]  /*1bf0*/  DMUL R32, R30, R20 ;  /* 0x000000141e207228 */ /* 0x000fd00000000000 */
[----:B------:R-:W-:-:S08]  /*1c00*/  DFMA R34, R32, -R18, R20 ;  /* 0x800000122022722b */ /* 0x000fd00000000014 */
[----:B------:R-:W-:Y:S01]  /*1c10*/  DFMA R30, R30, R34, R32 ;  /* 0x000000221e1e722b */ /* 0x000fe20000000020 */
[----:B------:R-:W-:Y:S01]  /*1c20*/  IMAD.MOV.U32 R32, RZ, RZ, R26 ;  /* 0x000000ffff207224 */ /* 0x000fe200078e001a */
[----:B------:R-:W-:-:S04]  /*1c30*/  @!P2 LOP3.LUT R32, R21, 0x7ff00000, RZ, 0xc0, !PT ;  /* 0x7ff000001520a812 */ /* 0x000fc800078ec0ff */
[----:B------:R-:W-:-:S04]  /*1c40*/  IADD3 R33, PT, PT, R32, -0x1, RZ ;  /* 0xffffffff20217810 */ /* 0x000fc80007ffe0ff */
[----:B------:R-:W-:Y:S01]  /*1c50*/  ISETP.GT.U32.AND P0, PT, R33, 0x7feffffe, PT ;  /* 0x7feffffe2100780c */ /* 0x000fe20003f04070 */
[----:B------:R-:W-:-:S05]  /*1c60*/  VIADD R33, R29, 0xffffffff ;  /* 0xffffffff1d217836 */ /* 0x000fca0000000000 */
[----:B------:R-:W-:-:S13]  /*1c70*/  ISETP.GT.U32.OR P0, PT, R33, 0x7feffffe, P0 ;  /* 0x7feffffe2100780c */ /* 0x000fda0000704470 */
[----:B------:R-:W-:Y:S05]  /*1c80*/  @P0 BRA `(.L_x_23) ;  /* 0x00000000006c0947 */ /* 0x000fea0003800000 */
[----:B------:R-:W-:-:S04]  /*1c90*/  LOP3.LUT R3, R15, 0x7ff00000, RZ, 0xc0, !PT ;  /* 0x7ff000000f037812 */ /* 0x000fc800078ec0ff */
[CC--:B------:R-:W-:Y:S02]  /*1ca0*/  VIADDMNMX R2, R26.reuse, -R3.reuse, 0xb9600000, !PT ;  /* 0xb96000001a027446 */ /* 0x0c0fe40007800903 */
[----:B------:R-:W-:Y:S02]  /*1cb0*/  ISETP.GE.U32.AND P0, PT, R26, R3, PT ;  /* 0x000000031a00720c */ /* 0x000fe40003f06070 */
[----:B------:R-:W-:Y:S02]  /*1cc0*/  VIMNMX R2, PT, PT, R2, 0x46a00000, PT ;  /* 0x46a0000002027848 */ /* 0x000fe40003fe0100 */
[----:B------:R-:W-:-:S05]  /*1cd0*/  SEL R29, R27, 0x63400000, !P0 ;  /* 0x634000001b1d7807 */ /* 0x000fca0004000000 */
[----:B------:R-:W-:Y:S01]  /*1ce0*/  IMAD.IADD R29, R2, 0x1, -R29 ;  /* 0x00000001021d7824 */ /* 0x000fe200078e0a1d */
[----:B------:R-:W-:-:S03]  /*1cf0*/  MOV R2, RZ ;  /* 0x000000ff00027202 */ /* 0x000fc60000000f00 */
[----:B------:R-:W-:-:S06]  /*1d00*/  VIADD R3, R29, 0x7fe00000 ;  /* 0x7fe000001d037836 */ /* 0x000fcc0000000000 */
[----:B------:R-:W-:-:S10]  /*1d10*/  DMUL R26, R30, R2 ;  /* 0x000000021e1a7228 */ /* 0x000fd40000000000 */
[----:B------:R-:W-:-:S13]  /*1d20*/  FSETP.GTU.AND P0, PT, |R27|, 1.469367938527859385e-39, PT ;  /* 0x001000001b00780b */ /* 0x000fda0003f0c200 */
[----:B------:R-:W-:Y:S05]  /*1d30*/  @P0 BRA `(.L_x_24) ;  /* 0x0000000000940947 */ /* 0x000fea0003800000 */
[----:B------:R-:W-:Y:S01]  /*1d40*/  DFMA R20, R30, -R18, R20 ;  /* 0x800000121e14722b */ /* 0x000fe20000000014 */
[----:B------:R-:W-:-:S09]  /*1d50*/  IMAD.MOV.U32 R2, RZ, RZ, RZ ;  /* 0x000000ffff027224 */ /* 0x000fd200078e00ff */
[C---:B------:R-:W-:Y:S02]  /*1d60*/  FSETP.NEU.AND P0, PT, R21.reuse, RZ, PT ;  /* 0x000000ff1500720b */ /* 0x040fe40003f0d000 */
[----:B------:R-:W-:-:S04]  /*1d70*/  LOP3.LUT R33, R21, 0x80000000, R15, 0x48, !PT ;  /* 0x8000000015217812 */ /* 0x000fc800078e480f */
[----:B------:R-:W-:-:S07]  /*1d80*/  LOP3.LUT R3, R33, R3, RZ, 0xfc, !PT ;  /* 0x0000000321037212 */ /* 0x000fce00078efcff */
[----:B------:R-:W-:Y:S05]  /*1d90*/  @!P0 BRA `(.L_x_24) ;  /* 0x00000000007c8947 */ /* 0x000fea0003800000 */
[----:B------:R-:W-:Y:S01]  /*1da0*/  IMAD.MOV R19, RZ, RZ, -R29 ;  /* 0x000000ffff137224 */ /* 0x000fe200078e0a1d */
[----:B------:R-:W-:Y:S01]  /*1db0*/  DMUL.RP R2, R30, R2 ;  /* 0x000000021e027228 */ /* 0x000fe20000008000 */
[----:B------:R-:W-:Y:S01]  /*1dc0*/  IMAD.MOV.U32 R18, RZ, RZ, RZ ;  /* 0x000000ffff127224 */ /* 0x000fe200078e00ff */
[----:B------:R-:W-:-:S05]  /*1dd0*/  IADD3 R29, PT, PT, -R29, -0x43300000, RZ ;  /* 0xbcd000001d1d7810 */ /* 0x000fca0007ffe1ff */
[----:B------:R-:W-:-:S03]  /*1de0*/  DFMA R18, R26, -R18, R30 ;  /* 0x800000121a12722b */ /* 0x000fc6000000001e */
[----:B------:R-:W-:-:S07]  /*1df0*/  LOP3.LUT R33, R3, R33, RZ, 0x3c, !PT ;  /* 0x0000002103217212 */ /* 0x000fce00078e3cff */
[----:B------:R-:W-:-:S04]  /*1e00*/  FSETP.NEU.AND P0, PT, |R19|, R29, PT ;  /* 0x0000001d1300720b */ /* 0x000fc80003f0d200 */
[----:B------:R-:W-:Y:S02]  /*1e10*/  FSEL R26, R2, R26, !P0 ;  /* 0x0000001a021a7208 */ /* 0x000fe40004000000 */
[----:B------:R-:W-:Y:S01]  /*1e20*/  FSEL R27, R33, R27, !P0 ;  /* 0x0000001b211b7208 */ /* 0x000fe20004000000 */
[----:B------:R-:W-:Y:S06]  /*1e30*/  BRA `(.L_x_24) ;  /* 0x0000000000547947 */ /* 0x000fec0003800000 */
.L_x_23:
[----:B------:R-:W-:-:S14]  /*1e40*/  DSETP.NAN.AND P0, PT, R2, R2, PT ;  /* 0x000000020200722a */ /* 0x000fdc0003f08000 */
[----:B------:R-:W-:Y:S05]  /*1e50*/  @P0 BRA `(.L_x_25) ;  /* 0x0000000000440947 */ /* 0x000fea0003800000 */
[----:B------:R-:W-:-:S14]  /*1e60*/  DSETP.NAN.AND P0, PT, R14, R14, PT ;  /* 0x0000000e0e00722a */ /* 0x000fdc0003f08000 */
[----:B------:R-:W-:Y:S05]  /*1e70*/  @P0 BRA `(.L_x_26) ;  /* 0x0000000000300947 */ /* 0x000fea0003800000 */
[----:B------:R-:W-:Y:S01]  /*1e80*/  ISETP.NE.AND P0, PT, R32, R29, PT ;  /* 0x0000001d2000720c */ /* 0x000fe20003f05270 */
[----:B------:R-:W-:Y:S01]  /*1e90*/  IMAD.MOV.U32 R27, RZ, RZ, -0x80000 ;  /* 0xfff80000ff1b7424 */ /* 0x000fe200078e00ff */
[----:B------:R-:W-:-:S11]  /*1ea0*/  MOV R26, 0x0 ;  /* 0x00000000001a7802 */ /* 0x000fd60000000f00 */
[----:B------:R-:W-:Y:S05]  /*1eb0*/  @!P0 BRA `(.L_x_24) ;  /* 0x0000000000348947 */ /* 0x000fea0003800000 */
[----:B------:R-:W-:Y:S02]  /*1ec0*/  ISETP.NE.AND P0, PT, R32, 0x7ff00000, PT ;  /* 0x7ff000002000780c */ /* 0x000fe40003f05270 */
[----:B------:R-:W-:Y:S02]  /*1ed0*/  LOP3.LUT R27, R3, 0x80000000, R15, 0x48, !PT ;  /* 0x80000000031b7812 */ /* 0x000fe400078e480f */
[----:B------:R-:W-:-:S13]  /*1ee0*/  ISETP.EQ.OR P0, PT, R29, RZ, !P0 ;  /* 0x000000ff1d00720c */ /* 0x000fda0004702670 */
[----:B------:R-:W-:Y:S01]  /*1ef0*/  @P0 LOP3.LUT R2, R27, 0x7ff00000, RZ, 0xfc, !PT ;  /* 0x7ff000001b020812 */ /* 0x000fe200078efcff */
[----:B------:R-:W-:Y:S02]  /*1f00*/  @!P0 IMAD.MOV.U32 R26, RZ, RZ, RZ ;  /* 0x000000ffff1a8224 */ /* 0x000fe400078e00ff */
[----:B------:R-:W-:Y:S01]  /*1f10*/  @P0 IMAD.MOV.U32 R26, RZ, RZ, RZ ;  /* 0x000000ffff1a0224 */ /* 0x000fe200078e00ff */
[----:B------:R-:W-:Y:S01]  /*1f20*/  @P0 MOV R27, R2 ;  /* 0x00000002001b0202 */ /* 0x000fe20000000f00 */
[----:B------:R-:W-:Y:S06]  /*1f30*/  BRA `(.L_x_24) ;  /* 0x0000000000147947 */ /* 0x000fec0003800000 */
.L_x_26:
[----:B------:R-:W-:Y:S01]  /*1f40*/  LOP3.LUT R27, R15, 0x80000, RZ, 0xfc, !PT ;  /* 0x000800000f1b7812 */ /* 0x000fe200078efcff */
[----:B------:R-:W-:Y:S01]  /*1f50*/  IMAD.MOV.U32 R26, RZ, RZ, R14 ;  /* 0x000000ffff1a7224 */ /* 0x000fe200078e000e */
[----:B------:R-:W-:Y:S06]  /*1f60*/  BRA `(.L_x_24) ;  /* 0x0000000000087947 */ /* 0x000fec0003800000 */
.L_x_25:
[----:B------:R-:W-:Y:S01]  /*1f70*/  LOP3.LUT R27, R3, 0x80000, RZ, 0xfc, !PT ;  /* 0x00080000031b7812 */ /* 0x000fe200078efcff */
[----:B------:R-:W-:-:S07]  /*1f80*/  IMAD.MOV.U32 R26, RZ, RZ, R2 ;  /* 0x000000ffff1a7224 */ /* 0x000fce00078e0002 */
.L_x_24:
[----:B------:R-:W-:Y:S05]  /*1f90*/  BSYNC.RECONVERGENT B2 ;  /* 0x0000000000027941 */ /* 0x000fea0003800200 */
.L_x_22:
[----:B------:R-:W-:Y:S01]  /*1fa0*/  MOV R2, R24 ;  /* 0x0000001800027202 */ /* 0x000fe20000000f00 */
[----:B------:R-:W-:-:S04]  /*1fb0*/  IMAD.MOV.U32 R3, RZ, RZ, 0x0 ;  /* 0x00000000ff037424 */ /* 0x000fc800078e00ff */
[----:B------:R-:W-:Y:S05]  /*1fc0*/  RET.REL.NODEC R2 `(_Z23createRandomPermutationPiS_il) ;  /* 0xffffffe0020c7950 */ /* 0x000fea0003c3ffff */
.L_x_27:
[----:B------:R-:W-:-:S00]  /*1fd0*/  BRA `(.L_x_27) ;  /* 0xfffffffc00fc7947 */ /* 0x000fc0000383ffff */
[----:B------:R-:W-:-:S00]  /*1fe0*/  NOP ;  /* 0x0000000000007918 */ /* 0x000fc00000000000 */
        /* <DEDUP_REMOVED lines=9> */
.L_x_28:


//--------------------- .nv.global.init           --------------------------
	.section	.nv.global.init,"aw",@progbits
	.align	4
.nv.global.init:
	.type		mrg32k3aM1SubSeq,@object
	.size		mrg32k3aM1SubSeq,(mrg32k3aM2SubSeq - mrg32k3aM1SubSeq)
mrg32k3aM1SubSeq:
        /*0000*/ 	.byte	0x0b, 0xcc, 0xee, 0x04, 0x73, 0x29, 0x8b, 0x6f, 0xf6, 0x53, 0x03, 0xf6, 0x23, 0xf6, 0xea, 0xda
        /* <DEDUP_REMOVED lines=125> */
	.type		mrg32k3aM2SubSeq,@object
	.size		mrg32k3aM2SubSeq,(mrg32k3aM1 - mrg32k3aM2SubSeq)
mrg32k3aM2SubSeq:
        /* <DEDUP_REMOVED lines=126> */
	.type		mrg32k3aM1,@object
	.size		mrg32k3aM1,(mrg32k3aM1Seq - mrg32k3aM1)
mrg32k3aM1:
        /* <DEDUP_REMOVED lines=144> */
	.type		mrg32k3aM1Seq,@object
	.size		mrg32k3aM1Seq,(mrg32k3aM2 - mrg32k3aM1Seq)
mrg32k3aM1Seq:
        /* <DEDUP_REMOVED lines=144> */
	.type		mrg32k3aM2,@object
	.size		mrg32k3aM2,(mrg32k3aM2Seq - mrg32k3aM2)
mrg32k3aM2:
        /* <DEDUP_REMOVED lines=144> */
	.type		mrg32k3aM2Seq,@object
	.size		mrg32k3aM2Seq,(precalc_xorwow_matrix - mrg32k3aM2Seq)
mrg32k3aM2Seq:
        /* <DEDUP_REMOVED lines=144> */
	.type		precalc_xorwow_matrix,@object
	.size		precalc_xorwow_matrix,(precalc_xorwow_offset_matrix - precalc_xorwow_matrix)
precalc_xorwow_matrix:
        /* <DEDUP_REMOVED lines=6400> */
	.type		precalc_xorwow_offset_matrix,@object
	.size		precalc_xorwow_offset_matrix,(.L_1 - precalc_xorwow_offset_matrix)
precalc_xorwow_offset_matrix:
        /* <DEDUP_REMOVED lines=6400> */
.L_1:


//--------------------- .nv.shared.reserved.0     --------------------------
	.section	.nv.shared.reserved.0,"aw",@nobits
	.weak		__nv_reservedSMEM_offset_0_alias
	.size		__nv_reservedSMEM_offset_0_alias, 0, 64
	.other		__nv_reservedSMEM_offset_0_alias,@"STO_CUDA_RESERVED_SHARED STV_DEFAULT"
__nv_reservedSMEM_offset_0_alias:
	.zero		0
	.zero		64


//--------------------- .nv.global                --------------------------
	.section	.nv.global,"aw",@nobits
.nv.global:
	.type		_ZN34_INTERNAL_95e79f88_4_k_cu_b8c7efa44cuda3std6ranges3__45__cpo9iter_moveE,@object
	.size		_ZN34_INTERNAL_95e79f88_4_k_cu_b8c7efa44cuda3std6ranges3__45__cpo9iter_moveE,(_ZN34_INTERNAL_95e79f88_4_k_cu_b8c7efa44cuda3std3__45__cpo5beginE - _ZN34_INTERNAL_95e79f88_4_k_cu_b8c7efa44cuda3std6ranges3__45__cpo9iter_moveE)
_ZN34_INTERNAL_95e79f88_4_k_cu_b8c7efa44cuda3std6ranges3__45__cpo9iter_moveE:
	.zero		1
	.type		_ZN34_INTERNAL_95e79f88_4_k_cu_b8c7efa44cuda3std3__45__cpo5beginE,@object
	.size		_ZN34_INTERNAL_95e79f88_4_k_cu_b8c7efa44cuda3std3__45__cpo5beginE,(_ZN34_INTERNAL_95e79f88_4_k_cu_b8c7efa44cuda3std3__436_GLOBAL__N__95e79f88_4_k_cu_b8c7efa46ignoreE - _ZN34_INTERNAL_95e79f88_4_k_cu_b8c7efa44cuda3std3__45__cpo5beginE)
_ZN34_INTERNAL_95e79f88_4_k_cu_b8c7efa44cuda3std3__45__cpo5beginE:
	.zero		1
	.type		_ZN34_INTERNAL_95e79f88_4_k_cu_b8c7efa44cuda3std3__436_GLOBAL__N__95e79f88_4_k_cu_b8c7efa46ignoreE,@object
	.size		_ZN34_INTERNAL_95e79f88_4_k_cu_b8c7efa44cuda3std3__436_GLOBAL__N__95e79f88_4_k_cu_b8c7efa46ignoreE,(_ZN34_INTERNAL_95e79f88_4_k_cu_b8c7efa44cuda3std3__45__cpo6cbeginE - _ZN34_INTERNAL_95e79f88_4_k_cu_b8c7efa44cuda3std3__436_GLOBAL__N__95e79f88_4_k_cu_b8c7efa46ignoreE)
_ZN34_INTERNAL_95e79f88_4_k_cu_b8c7efa44cuda3std3__436_GLOBAL__N__95e79f88_4_k_cu_b8c7efa46ignoreE:
	.zero		1
	.type		_ZN34_INTERNAL_95e79f88_4_k_cu_b8c7efa44cuda3std3__45__cpo6cbeginE,@object
	.size		_ZN34_INTERNAL_95e79f88_4_k_cu_b8c7efa44cuda3std3__45__cpo6cbeginE,(_ZN34_INTERNAL_95e79f88_4_k_cu_b8c7efa44cuda3std3__48in_placeE - _ZN34_INTERNAL_95e79f88_4_k_cu_b8c7efa44cuda3std3__45__cpo6cbeginE)
_ZN34_INTERNAL_95e79f88_4_k_cu_b8c7efa44cuda3std3__45__cpo6cbeginE:
	.zero		1
	.type		_ZN34_INTERNAL_95e79f88_4_k_cu_b8c7efa44cuda3std3__48in_placeE,@object
	.size		_ZN34_INTERNAL_95e79f88_4_k_cu_b8c7efa44cuda3std3__48in_placeE,(_ZN34_INTERNAL_95e79f88_4_k_cu_b8c7efa44cuda3std3__45__cpo4cendE - _ZN34_INTERNAL_95e79f88_4_k_cu_b8c7efa44cuda3std3__48in_placeE)
_ZN34_INTERNAL_95e79f88_4_k_cu_b8c7efa44cuda3std3__48in_placeE:
	.zero		1
	.type		_ZN34_INTERNAL_95e79f88_4_k_cu_b8c7efa44cuda3std3__45__cpo4cendE,@object
	.size		_ZN34_INTERNAL_95e79f88_4_k_cu_b8c7efa44cuda3std3__45__cpo4cendE,(_ZN34_INTERNAL_95e79f88_4_k_cu_b8c7efa44cuda3std6ranges3__45__cpo4swapE - _ZN34_INTERNAL_95e79f88_4_k_cu_b8c7efa44cuda3std3__45__cpo4cendE)
_ZN34_INTERNAL_95e79f88_4_k_cu_b8c7efa44cuda3std3__45__cpo4cendE:
	.zero		1
	.type		_ZN34_INTERNAL_95e79f88_4_k_cu_b8c7efa44cuda3std6ranges3__45__cpo4swapE,@object
	.size		_ZN34_INTERNAL_95e79f88_4_k_cu_b8c7efa44cuda3std6ranges3__45__cpo4swapE,(_ZN34_INTERNAL_95e79f88_4_k_cu_b8c7efa44cuda3std3__45__cpo3endE - _ZN34_INTERNAL_95e79f88_4_k_cu_b8c7efa44cuda3std6ranges3__45__cpo4swapE)
_ZN34_INTERNAL_95e79f88_4_k_cu_b8c7efa44cuda3std6ranges3__45__cpo4swapE:
	.zero		1
	.type		_ZN34_INTERNAL_95e79f88_4_k_cu_b8c7efa44cuda3std3__45__cpo3endE,@object
	.size		_ZN34_INTERNAL_95e79f88_4_k_cu_b8c7efa44cuda3std3__45__cpo3endE,(_ZN34_INTERNAL_95e79f88_4_k_cu_b8c7efa44cuda3std3__419piecewise_constructE - _ZN34_INTERNAL_95e79f88_4_k_cu_b8c7efa44cuda3std3__45__cpo3endE)
_ZN34_INTERNAL_95e79f88_4_k_cu_b8c7efa44cuda3std3__45__cpo3endE:
	.zero		1
	.type		_ZN34_INTERNAL_95e79f88_4_k_cu_b8c7efa44cuda3std3__419piecewise_constructE,@object
	.size		_ZN34_INTERNAL_95e79f88_4_k_cu_b8c7efa44cuda3std3__419piecewise_constructE,(.L_14 - _ZN34_INTERNAL_95e79f88_4_k_cu_b8c7efa44cuda3std3__419piecewise_constructE)
_ZN34_INTERNAL_95e79f88_4_k_cu_b8c7efa44cuda3std3__419piecewise_constructE:
	.zero		1
.L_14:


//--------------------- .nv.constant0._Z23createRandomPermutationPiS_il --------------------------
	.section	.nv.constant0._Z23createRandomPermutationPiS_il,"a",@progbits
	.sectionflags	@""
	.align	4
.nv.constant0._Z23createRandomPermutationPiS_il:
	.zero		928


//--------------------- SYMBOLS --------------------------

	.type		.nv.reservedSmem.offset0,@object
	.size		.nv.reservedSmem.offset0,0x4
	.type		malloc,@function
	.type		free,@function
